//
// Generated by NVIDIA NVVM Compiler
//
// Compiler Build ID: CL-36424714
// Cuda compilation tools, release 13.0, V13.0.88
// Based on NVVM 20.0.0
//

.version 9.0
.target sm_100
.address_size 64

	// .globl	_Z15print_graph_devP5Graph
.extern .func  (.param .b32 func_retval0) vprintf
(
	.param .b64 vprintf_param_0,
	.param .b64 vprintf_param_1
)
;
.global .align 1 .b8 $str[29] = {86, 101, 114, 116, 101, 120, 32, 37, 100, 32, 119, 105, 116, 104, 32, 100, 101, 103, 114, 101, 101, 32, 37, 100, 58, 32, 91, 32};
.global .align 1 .b8 $str$1[4] = {37, 100, 32};
.global .align 1 .b8 $str$2[3] = {93, 10};
.global .align 1 .b8 $str$3[7] = {104, 105, 32, 37, 100, 10};

.visible .entry _Z15print_graph_devP5Graph(
	.param .u64 .ptr .align 1 _Z15print_graph_devP5Graph_param_0
)
{
	.local .align 8 .b8 	__local_depot0[8];
	.reg .b64 	%SP;
	.reg .b64 	%SPL;
	.reg .pred 	%p<7>;
	.reg .b32 	%r<39>;
	.reg .b64 	%rd<29>;

	mov.u64 	%SPL, __local_depot0;
	cvta.local.u64 	%SP, %SPL;
	ld.param.u64 	%rd10, [_Z15print_graph_devP5Graph_param_0];
	cvta.to.global.u64 	%rd1, %rd10;
	add.u64 	%rd11, %SP, 0;
	add.u64 	%rd2, %SPL, 0;
	mov.u32 	%r12, %ctaid.x;
	mov.u32 	%r13, %ntid.x;
	mov.u32 	%r14, %tid.x;
	mad.lo.s32 	%r1, %r12, %r13, %r14;
	ld.global.u32 	%r15, [%rd1];
	setp.ge.s32 	%p1, %r1, %r15;
	@%p1 bra 	$L__BB0_9;
	ld.global.u64 	%rd12, [%rd1+8];
	mul.wide.s32 	%rd13, %r1, 16;
	add.s64 	%rd14, %rd12, %rd13;
	ld.u32 	%r2, [%rd14];
	ld.u64 	%rd3, [%rd14+8];
	st.local.v2.u32 	[%rd2], {%r1, %r2};
	mov.u64 	%rd15, $str;
	cvta.global.u64 	%rd16, %rd15;
	{ // callseq 0, 0
	.param .b64 param0;
	st.param.b64 	[param0], %rd16;
	.param .b64 param1;
	st.param.b64 	[param1], %rd11;
	.param .b32 retval0;
	call.uni (retval0), 
	vprintf, 
	(
	param0, 
	param1
	);
	ld.param.b32 	%r16, [retval0];
	} // callseq 0
	setp.lt.s32 	%p2, %r2, 1;
	@%p2 bra 	$L__BB0_8;
	and.b32  	%r3, %r2, 3;
	setp.lt.u32 	%p3, %r2, 4;
	mov.b32 	%r37, 0;
	@%p3 bra 	$L__BB0_5;
	and.b32  	%r37, %r2, 2147483644;
	neg.s32 	%r36, %r37;
	add.s64 	%rd27, %rd3, 8;
	mov.u64 	%rd18, $str$1;
$L__BB0_4:
	ld.u32 	%r19, [%rd27+-8];
	st.local.u32 	[%rd2], %r19;
	cvta.global.u64 	%rd19, %rd18;
	{ // callseq 1, 0
	.param .b64 param0;
	st.param.b64 	[param0], %rd19;
	.param .b64 param1;
	st.param.b64 	[param1], %rd11;
	.param .b32 retval0;
	call.uni (retval0), 
	vprintf, 
	(
	param0, 
	param1
	);
	ld.param.b32 	%r20, [retval0];
	} // callseq 1
	ld.u32 	%r22, [%rd27+-4];
	st.local.u32 	[%rd2], %r22;
	{ // callseq 2, 0
	.param .b64 param0;
	st.param.b64 	[param0], %rd19;
	.param .b64 param1;
	st.param.b64 	[param1], %rd11;
	.param .b32 retval0;
	call.uni (retval0), 
	vprintf, 
	(
	param0, 
	param1
	);
	ld.param.b32 	%r23, [retval0];
	} // callseq 2
	ld.u32 	%r25, [%rd27];
	st.local.u32 	[%rd2], %r25;
	{ // callseq 3, 0
	.param .b64 param0;
	st.param.b64 	[param0], %rd19;
	.param .b64 param1;
	st.param.b64 	[param1], %rd11;
	.param .b32 retval0;
	call.uni (retval0), 
	vprintf, 
	(
	param0, 
	param1
	);
	ld.param.b32 	%r26, [retval0];
	} // callseq 3
	ld.u32 	%r28, [%rd27+4];
	st.local.u32 	[%rd2], %r28;
	{ // callseq 4, 0
	.param .b64 param0;
	st.param.b64 	[param0], %rd19;
	.param .b64 param1;
	st.param.b64 	[param1], %rd11;
	.param .b32 retval0;
	call.uni (retval0), 
	vprintf, 
	(
	param0, 
	param1
	);
	ld.param.b32 	%r29, [retval0];
	} // callseq 4
	add.s32 	%r36, %r36, 4;
	add.s64 	%rd27, %rd27, 16;
	setp.ne.s32 	%p4, %r36, 0;
	@%p4 bra 	$L__BB0_4;
$L__BB0_5:
	setp.eq.s32 	%p5, %r3, 0;
	@%p5 bra 	$L__BB0_8;
	mul.wide.u32 	%rd21, %r37, 4;
	add.s64 	%rd28, %rd3, %rd21;
	neg.s32 	%r38, %r3;
	mov.u64 	%rd22, $str$1;
$L__BB0_7:
	.pragma "nounroll";
	ld.u32 	%r31, [%rd28];
	st.local.u32 	[%rd2], %r31;
	cvta.global.u64 	%rd23, %rd22;
	{ // callseq 5, 0
	.param .b64 param0;
	st.param.b64 	[param0], %rd23;
	.param .b64 param1;
	st.param.b64 	[param1], %rd11;
	.param .b32 retval0;
	call.uni (retval0), 
	vprintf, 
	(
	param0, 
	param1
	);
	ld.param.b32 	%r32, [retval0];
	} // callseq 5
	add.s64 	%rd28, %rd28, 4;
	add.s32 	%r38, %r38, 1;
	setp.ne.s32 	%p6, %r38, 0;
	@%p6 bra 	$L__BB0_7;
$L__BB0_8:
	mov.u64 	%rd25, $str$2;
	cvta.global.u64 	%rd26, %rd25;
	{ // callseq 6, 0
	.param .b64 param0;
	st.param.b64 	[param0], %rd26;
	.param .b64 param1;
	st.param.b64 	[param1], 0;
	.param .b32 retval0;
	call.uni (retval0), 
	vprintf, 
	(
	param0, 
	param1
	);
	ld.param.b32 	%r34, [retval0];
	} // callseq 6
$L__BB0_9:
	ret;

}
	// .globl	_Z15print_graph_devP5GraphPj
.visible .entry _Z15print_graph_devP5GraphPj(
	.param .u64 .ptr .align 1 _Z15print_graph_devP5GraphPj_param_0,
	.param .u64 .ptr .align 1 _Z15print_graph_devP5GraphPj_param_1
)
{
	.local .align 8 .b8 	__local_depot1[8];
	.reg .b64 	%SP;
	.reg .b64 	%SPL;
	.reg .pred 	%p<9>;
	.reg .b32 	%r<43>;
	.reg .b64 	%rd<36>;

	mov.u64 	%SPL, __local_depot1;
	cvta.local.u64 	%SP, %SPL;
	ld.param.u64 	%rd10, [_Z15print_graph_devP5GraphPj_param_0];
	ld.param.u64 	%rd9, [_Z15print_graph_devP5GraphPj_param_1];
	cvta.to.global.u64 	%rd1, %rd10;
	add.u64 	%rd11, %SP, 0;
	add.u64 	%rd2, %SPL, 0;
	mov.u32 	%r9, %ctaid.x;
	mov.u32 	%r10, %ntid.x;
	mov.u32 	%r11, %tid.x;
	mad.lo.s32 	%r1, %r9, %r10, %r11;
	ld.global.u32 	%r12, [%rd1];
	setp.ge.s32 	%p1, %r1, %r12;
	@%p1 bra 	$L__BB1_12;
	cvta.to.global.u64 	%rd12, %rd9;
	ld.global.u64 	%rd13, [%rd1+8];
	mul.wide.s32 	%rd14, %r1, 16;
	add.s64 	%rd15, %rd13, %rd14;
	ld.u32 	%r2, [%rd15];
	ld.u64 	%rd3, [%rd15+8];
	mul.wide.s32 	%rd16, %r1, 4;
	add.s64 	%rd4, %rd12, %rd16;
$L__BB1_2:
	atom.global.exch.b32 	%r13, [%rd4], 1;
	setp.ne.s32 	%p2, %r13, 0;
	@%p2 bra 	$L__BB1_2;
	setp.lt.s32 	%p3, %r2, 1;
	st.local.v2.u32 	[%rd2], {%r1, %r2};
	mov.u64 	%rd17, $str;
	cvta.global.u64 	%rd18, %rd17;
	{ // callseq 7, 0
	.param .b64 param0;
	st.param.b64 	[param0], %rd18;
	.param .b64 param1;
	st.param.b64 	[param1], %rd11;
	.param .b32 retval0;
	call.uni (retval0), 
	vprintf, 
	(
	param0, 
	param1
	);
	ld.param.b32 	%r14, [retval0];
	} // callseq 7
	@%p3 bra 	$L__BB1_11;
	and.b32  	%r3, %r2, 3;
	setp.lt.u32 	%p4, %r2, 4;
	mov.b32 	%r42, 0;
	@%p4 bra 	$L__BB1_7;
	and.b32  	%r42, %r2, 2147483644;
	neg.s32 	%r41, %r42;
	add.s64 	%rd35, %rd3, 8;
	mov.u64 	%rd20, $str$1;
$L__BB1_6:
	ld.u32 	%r17, [%rd35+-8];
	st.local.u32 	[%rd2], %r17;
	cvta.global.u64 	%rd21, %rd20;
	{ // callseq 8, 0
	.param .b64 param0;
	st.param.b64 	[param0], %rd21;
	.param .b64 param1;
	st.param.b64 	[param1], %rd11;
	.param .b32 retval0;
	call.uni (retval0), 
	vprintf, 
	(
	param0, 
	param1
	);
	ld.param.b32 	%r18, [retval0];
	} // callseq 8
	ld.u32 	%r20, [%rd35+-4];
	st.local.u32 	[%rd2], %r20;
	{ // callseq 9, 0
	.param .b64 param0;
	st.param.b64 	[param0], %rd21;
	.param .b64 param1;
	st.param.b64 	[param1], %rd11;
	.param .b32 retval0;
	call.uni (retval0), 
	vprintf, 
	(
	param0, 
	param1
	);
	ld.param.b32 	%r21, [retval0];
	} // callseq 9
	ld.u32 	%r23, [%rd35];
	st.local.u32 	[%rd2], %r23;
	{ // callseq 10, 0
	.param .b64 param0;
	st.param.b64 	[param0], %rd21;
	.param .b64 param1;
	st.param.b64 	[param1], %rd11;
	.param .b32 retval0;
	call.uni (retval0), 
	vprintf, 
	(
	param0, 
	param1
	);
	ld.param.b32 	%r24, [retval0];
	} // callseq 10
	ld.u32 	%r26, [%rd35+4];
	st.local.u32 	[%rd2], %r26;
	{ // callseq 11, 0
	.param .b64 param0;
	st.param.b64 	[param0], %rd21;
	.param .b64 param1;
	st.param.b64 	[param1], %rd11;
	.param .b32 retval0;
	call.uni (retval0), 
	vprintf, 
	(
	param0, 
	param1
	);
	ld.param.b32 	%r27, [retval0];
	} // callseq 11
	add.s32 	%r41, %r41, 4;
	add.s64 	%rd35, %rd35, 16;
	setp.ne.s32 	%p5, %r41, 0;
	@%p5 bra 	$L__BB1_6;
$L__BB1_7:
	setp.eq.s32 	%p6, %r3, 0;
	@%p6 bra 	$L__BB1_11;
	mul.wide.u32 	%rd23, %r42, 4;
	add.s64 	%rd8, %rd3, %rd23;
	ld.u32 	%r29, [%rd8];
	st.local.u32 	[%rd2], %r29;
	mov.u64 	%rd24, $str$1;
	cvta.global.u64 	%rd25, %rd24;
	{ // callseq 12, 0
	.param .b64 param0;
	st.param.b64 	[param0], %rd25;
	.param .b64 param1;
	st.param.b64 	[param1], %rd11;
	.param .b32 retval0;
	call.uni (retval0), 
	vprintf, 
	(
	param0, 
	param1
	);
	ld.param.b32 	%r30, [retval0];
	} // callseq 12
	setp.eq.s32 	%p7, %r3, 1;
	@%p7 bra 	$L__BB1_11;
	ld.u32 	%r32, [%rd8+4];
	st.local.u32 	[%rd2], %r32;
	cvta.global.u64 	%rd28, %rd24;
	{ // callseq 13, 0
	.param .b64 param0;
	st.param.b64 	[param0], %rd28;
	.param .b64 param1;
	st.param.b64 	[param1], %rd11;
	.param .b32 retval0;
	call.uni (retval0), 
	vprintf, 
	(
	param0, 
	param1
	);
	ld.param.b32 	%r33, [retval0];
	} // callseq 13
	setp.eq.s32 	%p8, %r3, 2;
	@%p8 bra 	$L__BB1_11;
	ld.u32 	%r35, [%rd8+8];
	st.local.u32 	[%rd2], %r35;
	cvta.global.u64 	%rd31, %rd24;
	{ // callseq 14, 0
	.param .b64 param0;
	st.param.b64 	[param0], %rd31;
	.param .b64 param1;
	st.param.b64 	[param1], %rd11;
	.param .b32 retval0;
	call.uni (retval0), 
	vprintf, 
	(
	param0, 
	param1
	);
	ld.param.b32 	%r36, [retval0];
	} // callseq 14
$L__BB1_11:
	mov.u64 	%rd33, $str$2;
	cvta.global.u64 	%rd34, %rd33;
	{ // callseq 15, 0
	.param .b64 param0;
	st.param.b64 	[param0], %rd34;
	.param .b64 param1;
	st.param.b64 	[param1], 0;
	.param .b32 retval0;
	call.uni (retval0), 
	vprintf, 
	(
	param0, 
	param1
	);
	ld.param.b32 	%r38, [retval0];
	} // callseq 15
	atom.global.exch.b32 	%r40, [%rd4], 0;
$L__BB1_12:
	ret;

}
	// .globl	_Z13k_testLockingPji
.visible .entry _Z13k_testLockingPji(
	.param .u64 .ptr .align 1 _Z13k_testLockingPji_param_0,
	.param .u32 _Z13k_testLockingPji_param_1
)
{
	.reg .pred 	%p<2>;
	.reg .b32 	%r<6>;
	.reg .b64 	%rd<5>;

	ld.param.u64 	%rd2, [_Z13k_testLockingPji_param_0];
	ld.param.u32 	%r1, [_Z13k_testLockingPji_param_1];
	cvta.to.global.u64 	%rd3, %rd2;
	mov.u32 	%r2, %tid.x;
	rem.u32 	%r3, %r2, %r1;
	mul.wide.u32 	%rd4, %r3, 4;
	add.s64 	%rd1, %rd3, %rd4;
$L__BB2_1:
	atom.global.exch.b32 	%r4, [%rd1], 1;
	setp.ne.s32 	%p1, %r4, 0;
	@%p1 bra 	$L__BB2_1;
	atom.global.exch.b32 	%r5, [%rd1], 0;
	ret;

}
	// .globl	_Z27maximalIndependentSetKernelPK5GraphPiS2_
.visible .entry _Z27maximalIndependentSetKernelPK5GraphPiS2_(
	.param .u64 .ptr .align 1 _Z27maximalIndependentSetKernelPK5GraphPiS2__param_0,
	.param .u64 .ptr .align 1 _Z27maximalIndependentSetKernelPK5GraphPiS2__param_1,
	.param .u64 .ptr .align 1 _Z27maximalIndependentSetKernelPK5GraphPiS2__param_2
)
{
	.local .align 8 .b8 	__local_depot3[8];
	.reg .b64 	%SP;
	.reg .b64 	%SPL;
	.reg .pred 	%p<26>;
	.reg .b32 	%r<45>;
	.reg .b64 	%rd<154>;

	mov.u64 	%SPL, __local_depot3;
	cvta.local.u64 	%SP, %SPL;
	ld.param.u64 	%rd36, [_Z27maximalIndependentSetKernelPK5GraphPiS2__param_0];
	ld.param.u64 	%rd37, [_Z27maximalIndependentSetKernelPK5GraphPiS2__param_1];
	ld.param.u64 	%rd38, [_Z27maximalIndependentSetKernelPK5GraphPiS2__param_2];
	cvta.to.global.u64 	%rd1, %rd38;
	cvta.to.global.u64 	%rd2, %rd37;
	cvta.to.global.u64 	%rd3, %rd36;
	mov.u32 	%r12, %ctaid.x;
	mov.u32 	%r13, %ntid.x;
	mov.u32 	%r14, %tid.x;
	mad.lo.s32 	%r15, %r12, %r13, %r14;
	cvt.u64.u32 	%rd4, %r15;
	ld.global.s32 	%rd39, [%rd3];
	setp.ge.u64 	%p1, %rd4, %rd39;
	@%p1 bra 	$L__BB3_38;
	shl.b64 	%rd40, %rd4, 2;
	add.s64 	%rd5, %rd2, %rd40;
	add.s64 	%rd6, %rd1, %rd40;
	add.u64 	%rd7, %SPL, 0;
$L__BB3_2:
	ld.global.u32 	%r16, [%rd5];
	setp.ne.s32 	%p2, %r16, 0;
	@%p2 bra 	$L__BB3_38;
	atom.relaxed.global.cas.b32 	%r17, [%rd6], 0, 1;
	setp.ne.s32 	%p3, %r17, 0;
	@%p3 bra 	$L__BB3_37;
	ld.global.u64 	%rd143, [%rd3+8];
	shl.b64 	%rd43, %rd4, 4;
	add.s64 	%rd44, %rd143, %rd43;
	ld.u32 	%r19, [%rd44];
	setp.eq.s32 	%p4, %r19, 0;
	mov.b64 	%rd144, 0;
	mov.b32 	%r44, 0;
	@%p4 bra 	$L__BB3_10;
	mov.b64 	%rd144, 0;
$L__BB3_6:
	add.s64 	%rd47, %rd143, %rd43;
	ld.u64 	%rd48, [%rd47+8];
	shl.b64 	%rd49, %rd144, 2;
	add.s64 	%rd50, %rd48, %rd49;
	ld.u32 	%r1, [%rd50];
	mul.wide.s32 	%rd51, %r1, 4;
	add.s64 	%rd52, %rd2, %rd51;
	ld.global.u32 	%r20, [%rd52];
	setp.eq.s32 	%p5, %r20, 2;
	@%p5 bra 	$L__BB3_9;
	add.s64 	%rd54, %rd1, %rd51;
	atom.relaxed.global.cas.b32 	%r21, [%rd54], 0, 1;
	setp.eq.s32 	%p6, %r21, 0;
	ld.global.u64 	%rd143, [%rd3+8];
	@%p6 bra 	$L__BB3_9;
	add.s64 	%rd56, %rd143, %rd43;
	ld.u32 	%r44, [%rd56];
	bra.uni 	$L__BB3_10;
$L__BB3_9:
	add.s64 	%rd144, %rd144, 1;
	add.s64 	%rd58, %rd143, %rd43;
	ld.u32 	%r44, [%rd58];
	cvt.s64.s32 	%rd59, %r44;
	setp.lt.u64 	%p7, %rd144, %rd59;
	@%p7 bra 	$L__BB3_6;
$L__BB3_10:
	cvt.s64.s32 	%rd60, %r44;
	setp.ne.s64 	%p8, %rd144, %rd60;
	@%p8 bra 	$L__BB3_16;
	st.local.u64 	[%rd7], %rd4;
	mov.u64 	%rd125, $str$3;
	cvta.global.u64 	%rd126, %rd125;
	add.u64 	%rd127, %SP, 0;
	{ // callseq 16, 0
	.param .b64 param0;
	st.param.b64 	[param0], %rd126;
	.param .b64 param1;
	st.param.b64 	[param1], %rd127;
	.param .b32 retval0;
	call.uni (retval0), 
	vprintf, 
	(
	param0, 
	param1
	);
	ld.param.b32 	%r37, [retval0];
	} // callseq 16
	mov.b32 	%r39, 1;
	st.global.u32 	[%rd5], %r39;
	ld.global.u64 	%rd147, [%rd3+8];
	add.s64 	%rd129, %rd147, %rd43;
	ld.u32 	%r40, [%rd129];
	setp.eq.s32 	%p22, %r40, 0;
	@%p22 bra 	$L__BB3_37;
	mov.b64 	%rd146, 0;
$L__BB3_13:
	add.s64 	%rd132, %rd147, %rd43;
	ld.u64 	%rd133, [%rd132+8];
	shl.b64 	%rd134, %rd146, 2;
	add.s64 	%rd135, %rd133, %rd134;
	ld.u32 	%r41, [%rd135];
	mul.wide.s32 	%rd136, %r41, 4;
	add.s64 	%rd18, %rd2, %rd136;
	ld.global.u32 	%r42, [%rd18];
	setp.eq.s32 	%p23, %r42, 2;
	@%p23 bra 	$L__BB3_15;
	mov.b32 	%r43, 2;
	st.global.u32 	[%rd18], %r43;
	ld.global.u64 	%rd147, [%rd3+8];
$L__BB3_15:
	add.s64 	%rd146, %rd146, 1;
	add.s64 	%rd138, %rd147, %rd43;
	ld.s32 	%rd139, [%rd138];
	setp.lt.u64 	%p24, %rd146, %rd139;
	@%p24 bra 	$L__BB3_13;
	bra.uni 	$L__BB3_37;
$L__BB3_16:
	mov.b32 	%r22, 0;
	st.global.u32 	[%rd6], %r22;
	setp.eq.s64 	%p9, %rd144, 0;
	@%p9 bra 	$L__BB3_37;
	and.b64  	%rd22, %rd144, 3;
	setp.lt.u64 	%p10, %rd144, 4;
	mov.b64 	%rd153, 0;
	@%p10 bra 	$L__BB3_28;
	and.b64  	%rd153, %rd144, -4;
	mov.b64 	%rd149, 0;
	mov.u64 	%rd148, %rd153;
$L__BB3_19:
	ld.global.u64 	%rd63, [%rd3+8];
	add.s64 	%rd65, %rd63, %rd43;
	ld.u64 	%rd151, [%rd65+8];
	add.s64 	%rd66, %rd151, %rd149;
	ld.u32 	%r5, [%rd66];
	mul.wide.s32 	%rd67, %r5, 4;
	add.s64 	%rd68, %rd2, %rd67;
	ld.global.u32 	%r23, [%rd68];
	setp.eq.s32 	%p11, %r23, 2;
	@%p11 bra 	$L__BB3_21;
	add.s64 	%rd70, %rd1, %rd67;
	mov.b32 	%r24, 0;
	st.global.u32 	[%rd70], %r24;
	ld.global.u64 	%rd71, [%rd3+8];
	add.s64 	%rd73, %rd71, %rd43;
	ld.u64 	%rd151, [%rd73+8];
$L__BB3_21:
	add.s64 	%rd74, %rd151, %rd149;
	ld.u32 	%r6, [%rd74+4];
	mul.wide.s32 	%rd75, %r6, 4;
	add.s64 	%rd76, %rd2, %rd75;
	ld.global.u32 	%r25, [%rd76];
	setp.eq.s32 	%p12, %r25, 2;
	@%p12 bra 	$L__BB3_23;
	add.s64 	%rd78, %rd1, %rd75;
	mov.b32 	%r26, 0;
	st.global.u32 	[%rd78], %r26;
	ld.global.u64 	%rd79, [%rd3+8];
	add.s64 	%rd81, %rd79, %rd43;
	ld.u64 	%rd151, [%rd81+8];
$L__BB3_23:
	add.s64 	%rd82, %rd151, %rd149;
	ld.u32 	%r7, [%rd82+8];
	mul.wide.s32 	%rd83, %r7, 4;
	add.s64 	%rd84, %rd2, %rd83;
	ld.global.u32 	%r27, [%rd84];
	setp.eq.s32 	%p13, %r27, 2;
	@%p13 bra 	$L__BB3_25;
	add.s64 	%rd86, %rd1, %rd83;
	mov.b32 	%r28, 0;
	st.global.u32 	[%rd86], %r28;
	ld.global.u64 	%rd87, [%rd3+8];
	add.s64 	%rd89, %rd87, %rd43;
	ld.u64 	%rd151, [%rd89+8];
$L__BB3_25:
	add.s64 	%rd90, %rd151, %rd149;
	ld.u32 	%r8, [%rd90+12];
	mul.wide.s32 	%rd91, %r8, 4;
	add.s64 	%rd92, %rd2, %rd91;
	ld.global.u32 	%r29, [%rd92];
	setp.eq.s32 	%p14, %r29, 2;
	@%p14 bra 	$L__BB3_27;
	add.s64 	%rd94, %rd1, %rd91;
	mov.b32 	%r30, 0;
	st.global.u32 	[%rd94], %r30;
$L__BB3_27:
	add.s64 	%rd149, %rd149, 16;
	add.s64 	%rd148, %rd148, -4;
	setp.ne.s64 	%p15, %rd148, 0;
	@%p15 bra 	$L__BB3_19;
$L__BB3_28:
	setp.eq.s64 	%p16, %rd22, 0;
	@%p16 bra 	$L__BB3_37;
	ld.global.u64 	%rd95, [%rd3+8];
	add.s64 	%rd97, %rd95, %rd43;
	ld.u64 	%rd98, [%rd97+8];
	shl.b64 	%rd99, %rd153, 2;
	add.s64 	%rd100, %rd98, %rd99;
	ld.u32 	%r9, [%rd100];
	mul.wide.s32 	%rd101, %r9, 4;
	add.s64 	%rd102, %rd2, %rd101;
	ld.global.u32 	%r31, [%rd102];
	setp.eq.s32 	%p17, %r31, 2;
	@%p17 bra 	$L__BB3_31;
	add.s64 	%rd104, %rd1, %rd101;
	mov.b32 	%r32, 0;
	st.global.u32 	[%rd104], %r32;
$L__BB3_31:
	setp.eq.s64 	%p18, %rd22, 1;
	@%p18 bra 	$L__BB3_37;
	ld.global.u64 	%rd105, [%rd3+8];
	add.s64 	%rd107, %rd105, %rd43;
	ld.u64 	%rd108, [%rd107+8];
	add.s64 	%rd110, %rd108, %rd99;
	ld.u32 	%r10, [%rd110+4];
	mul.wide.s32 	%rd111, %r10, 4;
	add.s64 	%rd112, %rd2, %rd111;
	ld.global.u32 	%r33, [%rd112];
	setp.eq.s32 	%p19, %r33, 2;
	@%p19 bra 	$L__BB3_34;
	add.s64 	%rd114, %rd1, %rd111;
	mov.b32 	%r34, 0;
	st.global.u32 	[%rd114], %r34;
$L__BB3_34:
	setp.eq.s64 	%p20, %rd22, 2;
	@%p20 bra 	$L__BB3_37;
	ld.global.u64 	%rd115, [%rd3+8];
	add.s64 	%rd117, %rd115, %rd43;
	ld.u64 	%rd118, [%rd117+8];
	add.s64 	%rd120, %rd118, %rd99;
	ld.u32 	%r11, [%rd120+8];
	mul.wide.s32 	%rd121, %r11, 4;
	add.s64 	%rd122, %rd2, %rd121;
	ld.global.u32 	%r35, [%rd122];
	setp.eq.s32 	%p21, %r35, 2;
	@%p21 bra 	$L__BB3_37;
	add.s64 	%rd124, %rd1, %rd121;
	mov.b32 	%r36, 0;
	st.global.u32 	[%rd124], %r36;
$L__BB3_37:
	ld.global.s32 	%rd140, [%rd3];
	setp.lt.u64 	%p25, %rd4, %rd140;
	@%p25 bra 	$L__BB3_2;
$L__BB3_38:
	ret;

}
	// .globl	_Z21maximalIndependentSetPK5GraphPiS2_
.visible .entry _Z21maximalIndependentSetPK5GraphPiS2_(
	.param .u64 .ptr .align 1 _Z21maximalIndependentSetPK5GraphPiS2__param_0,
	.param .u64 .ptr .align 1 _Z21maximalIndependentSetPK5GraphPiS2__param_1,
	.param .u64 .ptr .align 1 _Z21maximalIndependentSetPK5GraphPiS2__param_2
)
{
	.local .align 8 .b8 	__local_depot4[8];
	.reg .b64 	%SP;
	.reg .b64 	%SPL;
	.reg .pred 	%p<41>;
	.reg .b16 	%rs<54>;
	.reg .b32 	%r<100>;
	.reg .b64 	%rd<111>;

	mov.u64 	%SPL, __local_depot4;
	cvta.local.u64 	%SP, %SPL;
	ld.param.u64 	%rd24, [_Z21maximalIndependentSetPK5GraphPiS2__param_0];
	ld.param.u64 	%rd25, [_Z21maximalIndependentSetPK5GraphPiS2__param_1];
	ld.param.u64 	%rd26, [_Z21maximalIndependentSetPK5GraphPiS2__param_2];
	cvta.to.global.u64 	%rd1, %rd26;
	cvta.to.global.u64 	%rd2, %rd25;
	mov.u32 	%r1, %ctaid.x;
	mov.u32 	%r2, %ntid.x;
	mov.u32 	%r3, %tid.x;
	mad.lo.s32 	%r4, %r1, %r2, %r3;
	cvt.u64.u32 	%rd3, %r4;
$L__BB4_1:
	atom.relaxed.global.cas.b32 	%r5, [%rd2], 0, 1;
	setp.ne.s32 	%p1, %r5, 0;
	@%p1 bra 	$L__BB4_1;
	add.u64 	%rd27, %SP, 0;
	add.u64 	%rd28, %SPL, 0;
	st.local.u64 	[%rd28], %rd3;
	mov.u64 	%rd29, $str$3;
	cvta.global.u64 	%rd30, %rd29;
	{ // callseq 17, 0
	.param .b64 param0;
	st.param.b64 	[param0], %rd30;
	.param .b64 param1;
	st.param.b64 	[param1], %rd27;
	.param .b32 retval0;
	call.uni (retval0), 
	vprintf, 
	(
	param0, 
	param1
	);
	ld.param.b32 	%r6, [retval0];
	} // callseq 17
	cvta.to.global.u64 	%rd31, %rd24;
	ld.global.u64 	%rd4, [%rd31+8];
	shl.b64 	%rd32, %rd3, 4;
	add.s64 	%rd33, %rd4, %rd32;
	ld.s32 	%rd5, [%rd33];
	setp.eq.s64 	%p2, %rd5, 0;
	@%p2 bra 	$L__BB4_17;
	cvt.u32.u64 	%r8, %rd5;
	ld.u64 	%rd6, [%rd4+8];
	setp.lt.u32 	%p3, %r8, 16;
	mov.b16 	%rs53, 1;
	mov.b64 	%rd107, 0;
	@%p3 bra 	$L__BB4_6;
	and.b64  	%rd107, %rd5, -16;
	add.s64 	%rd104, %rd6, 32;
	mov.b16 	%rs53, 1;
	mov.u64 	%rd105, %rd107;
$L__BB4_5:
	.pragma "nounroll";
	ld.u32 	%r9, [%rd104+-32];
	mul.wide.s32 	%rd35, %r9, 4;
	add.s64 	%rd36, %rd1, %rd35;
	ld.global.u32 	%r10, [%rd36];
	setp.eq.s32 	%p4, %r10, 1;
	ld.u32 	%r12, [%rd104+-28];
	mul.wide.s32 	%rd37, %r12, 4;
	add.s64 	%rd38, %rd1, %rd37;
	ld.global.u32 	%r13, [%rd38];
	setp.eq.s32 	%p5, %r13, 1;
	ld.u32 	%r15, [%rd104+-24];
	mul.wide.s32 	%rd39, %r15, 4;
	add.s64 	%rd40, %rd1, %rd39;
	ld.global.u32 	%r16, [%rd40];
	setp.eq.s32 	%p6, %r16, 1;
	ld.u32 	%r18, [%rd104+-20];
	mul.wide.s32 	%rd41, %r18, 4;
	add.s64 	%rd42, %rd1, %rd41;
	ld.global.u32 	%r19, [%rd42];
	setp.eq.s32 	%p7, %r19, 1;
	ld.u32 	%r21, [%rd104+-16];
	mul.wide.s32 	%rd43, %r21, 4;
	add.s64 	%rd44, %rd1, %rd43;
	ld.global.u32 	%r22, [%rd44];
	setp.eq.s32 	%p8, %r22, 1;
	ld.u32 	%r24, [%rd104+-12];
	mul.wide.s32 	%rd45, %r24, 4;
	add.s64 	%rd46, %rd1, %rd45;
	ld.global.u32 	%r25, [%rd46];
	setp.eq.s32 	%p9, %r25, 1;
	ld.u32 	%r27, [%rd104+-8];
	mul.wide.s32 	%rd47, %r27, 4;
	add.s64 	%rd48, %rd1, %rd47;
	ld.global.u32 	%r28, [%rd48];
	setp.eq.s32 	%p10, %r28, 1;
	ld.u32 	%r30, [%rd104+-4];
	mul.wide.s32 	%rd49, %r30, 4;
	add.s64 	%rd50, %rd1, %rd49;
	ld.global.u32 	%r31, [%rd50];
	setp.eq.s32 	%p11, %r31, 1;
	ld.u32 	%r33, [%rd104];
	mul.wide.s32 	%rd51, %r33, 4;
	add.s64 	%rd52, %rd1, %rd51;
	ld.global.u32 	%r34, [%rd52];
	setp.eq.s32 	%p12, %r34, 1;
	ld.u32 	%r36, [%rd104+4];
	mul.wide.s32 	%rd53, %r36, 4;
	add.s64 	%rd54, %rd1, %rd53;
	ld.global.u32 	%r37, [%rd54];
	setp.eq.s32 	%p13, %r37, 1;
	ld.u32 	%r39, [%rd104+8];
	mul.wide.s32 	%rd55, %r39, 4;
	add.s64 	%rd56, %rd1, %rd55;
	ld.global.u32 	%r40, [%rd56];
	setp.eq.s32 	%p14, %r40, 1;
	ld.u32 	%r42, [%rd104+12];
	mul.wide.s32 	%rd57, %r42, 4;
	add.s64 	%rd58, %rd1, %rd57;
	ld.global.u32 	%r43, [%rd58];
	setp.eq.s32 	%p15, %r43, 1;
	ld.u32 	%r45, [%rd104+16];
	mul.wide.s32 	%rd59, %r45, 4;
	add.s64 	%rd60, %rd1, %rd59;
	ld.global.u32 	%r46, [%rd60];
	setp.eq.s32 	%p16, %r46, 1;
	ld.u32 	%r48, [%rd104+20];
	mul.wide.s32 	%rd61, %r48, 4;
	add.s64 	%rd62, %rd1, %rd61;
	ld.global.u32 	%r49, [%rd62];
	setp.eq.s32 	%p17, %r49, 1;
	ld.u32 	%r51, [%rd104+24];
	mul.wide.s32 	%rd63, %r51, 4;
	add.s64 	%rd64, %rd1, %rd63;
	ld.global.u32 	%r52, [%rd64];
	setp.eq.s32 	%p18, %r52, 1;
	ld.u32 	%r54, [%rd104+28];
	mul.wide.s32 	%rd65, %r54, 4;
	add.s64 	%rd66, %rd1, %rd65;
	ld.global.u32 	%r55, [%rd66];
	setp.eq.s32 	%p19, %r55, 1;
	selp.b16 	%rs17, 0, %rs53, %p4;
	selp.b16 	%rs18, 0, %rs17, %p5;
	selp.b16 	%rs19, 0, %rs18, %p6;
	selp.b16 	%rs20, 0, %rs19, %p7;
	selp.b16 	%rs21, 0, %rs20, %p8;
	selp.b16 	%rs22, 0, %rs21, %p9;
	selp.b16 	%rs23, 0, %rs22, %p10;
	selp.b16 	%rs24, 0, %rs23, %p11;
	selp.b16 	%rs25, 0, %rs24, %p12;
	selp.b16 	%rs26, 0, %rs25, %p13;
	selp.b16 	%rs27, 0, %rs26, %p14;
	selp.b16 	%rs28, 0, %rs27, %p15;
	selp.b16 	%rs29, 0, %rs28, %p16;
	selp.b16 	%rs30, 0, %rs29, %p17;
	selp.b16 	%rs31, 0, %rs30, %p18;
	selp.b16 	%rs53, 0, %rs31, %p19;
	add.s64 	%rd105, %rd105, -16;
	add.s64 	%rd104, %rd104, 64;
	setp.ne.s64 	%p20, %rd105, 0;
	@%p20 bra 	$L__BB4_5;
$L__BB4_6:
	cvt.u32.u64 	%r56, %rd5;
	and.b32  	%r57, %r56, 15;
	setp.eq.s32 	%p21, %r57, 0;
	@%p21 bra 	$L__BB4_15;
	and.b64  	%rd67, %rd5, 15;
	add.s64 	%rd68, %rd67, -1;
	setp.lt.u64 	%p22, %rd68, 7;
	@%p22 bra 	$L__BB4_9;
	shl.b64 	%rd69, %rd107, 2;
	add.s64 	%rd70, %rd6, %rd69;
	ld.u32 	%r58, [%rd70];
	mul.wide.s32 	%rd71, %r58, 4;
	add.s64 	%rd72, %rd1, %rd71;
	ld.global.u32 	%r59, [%rd72];
	setp.eq.s32 	%p23, %r59, 1;
	ld.u32 	%r61, [%rd70+4];
	mul.wide.s32 	%rd73, %r61, 4;
	add.s64 	%rd74, %rd1, %rd73;
	ld.global.u32 	%r62, [%rd74];
	setp.eq.s32 	%p24, %r62, 1;
	ld.u32 	%r64, [%rd70+8];
	mul.wide.s32 	%rd75, %r64, 4;
	add.s64 	%rd76, %rd1, %rd75;
	ld.global.u32 	%r65, [%rd76];
	setp.eq.s32 	%p25, %r65, 1;
	ld.u32 	%r67, [%rd70+12];
	mul.wide.s32 	%rd77, %r67, 4;
	add.s64 	%rd78, %rd1, %rd77;
	ld.global.u32 	%r68, [%rd78];
	setp.eq.s32 	%p26, %r68, 1;
	ld.u32 	%r70, [%rd70+16];
	mul.wide.s32 	%rd79, %r70, 4;
	add.s64 	%rd80, %rd1, %rd79;
	ld.global.u32 	%r71, [%rd80];
	setp.eq.s32 	%p27, %r71, 1;
	ld.u32 	%r73, [%rd70+20];
	mul.wide.s32 	%rd81, %r73, 4;
	add.s64 	%rd82, %rd1, %rd81;
	ld.global.u32 	%r74, [%rd82];
	setp.eq.s32 	%p28, %r74, 1;
	ld.u32 	%r76, [%rd70+24];
	mul.wide.s32 	%rd83, %r76, 4;
	add.s64 	%rd84, %rd1, %rd83;
	ld.global.u32 	%r77, [%rd84];
	setp.eq.s32 	%p29, %r77, 1;
	ld.u32 	%r79, [%rd70+28];
	mul.wide.s32 	%rd85, %r79, 4;
	add.s64 	%rd86, %rd1, %rd85;
	ld.global.u32 	%r80, [%rd86];
	setp.eq.s32 	%p30, %r80, 1;
	selp.b16 	%rs33, 0, %rs53, %p23;
	selp.b16 	%rs34, 0, %rs33, %p24;
	selp.b16 	%rs35, 0, %rs34, %p25;
	selp.b16 	%rs36, 0, %rs35, %p26;
	selp.b16 	%rs37, 0, %rs36, %p27;
	selp.b16 	%rs38, 0, %rs37, %p28;
	selp.b16 	%rs39, 0, %rs38, %p29;
	selp.b16 	%rs53, 0, %rs39, %p30;
	add.s64 	%rd107, %rd107, 8;
$L__BB4_9:
	cvt.u32.u64 	%r81, %rd5;
	and.b32  	%r82, %r81, 7;
	setp.eq.s32 	%p31, %r82, 0;
	@%p31 bra 	$L__BB4_15;
	and.b64  	%rd87, %rd5, 7;
	add.s64 	%rd88, %rd87, -1;
	setp.lt.u64 	%p32, %rd88, 3;
	@%p32 bra 	$L__BB4_12;
	shl.b64 	%rd89, %rd107, 2;
	add.s64 	%rd90, %rd6, %rd89;
	ld.u32 	%r83, [%rd90];
	mul.wide.s32 	%rd91, %r83, 4;
	add.s64 	%rd92, %rd1, %rd91;
	ld.global.u32 	%r84, [%rd92];
	setp.eq.s32 	%p33, %r84, 1;
	ld.u32 	%r86, [%rd90+4];
	mul.wide.s32 	%rd93, %r86, 4;
	add.s64 	%rd94, %rd1, %rd93;
	ld.global.u32 	%r87, [%rd94];
	setp.eq.s32 	%p34, %r87, 1;
	ld.u32 	%r89, [%rd90+8];
	mul.wide.s32 	%rd95, %r89, 4;
	add.s64 	%rd96, %rd1, %rd95;
	ld.global.u32 	%r90, [%rd96];
	setp.eq.s32 	%p35, %r90, 1;
	ld.u32 	%r92, [%rd90+12];
	mul.wide.s32 	%rd97, %r92, 4;
	add.s64 	%rd98, %rd1, %rd97;
	ld.global.u32 	%r93, [%rd98];
	setp.eq.s32 	%p36, %r93, 1;
	selp.b16 	%rs41, 0, %rs53, %p33;
	selp.b16 	%rs42, 0, %rs41, %p34;
	selp.b16 	%rs43, 0, %rs42, %p35;
	selp.b16 	%rs53, 0, %rs43, %p36;
	add.s64 	%rd107, %rd107, 4;
$L__BB4_12:
	and.b32  	%r95, %r81, 3;
	setp.eq.s32 	%p37, %r95, 0;
	@%p37 bra 	$L__BB4_15;
	shl.b64 	%rd99, %rd107, 2;
	add.s64 	%rd110, %rd6, %rd99;
	and.b64  	%rd109, %rd5, 3;
$L__BB4_14:
	.pragma "nounroll";
	ld.u32 	%r96, [%rd110];
	mul.wide.s32 	%rd100, %r96, 4;
	add.s64 	%rd101, %rd1, %rd100;
	ld.global.u32 	%r97, [%rd101];
	setp.eq.s32 	%p38, %r97, 1;
	selp.b16 	%rs53, 0, %rs53, %p38;
	add.s64 	%rd110, %rd110, 4;
	add.s64 	%rd109, %rd109, -1;
	setp.ne.s64 	%p39, %rd109, 0;
	@%p39 bra 	$L__BB4_14;
$L__BB4_15:
	and.b16  	%rs44, %rs53, 255;
	setp.ne.s16 	%p40, %rs44, 0;
	@%p40 bra 	$L__BB4_17;
	shl.b64 	%rd102, %rd3, 2;
	add.s64 	%rd103, %rd1, %rd102;
	mov.b32 	%r98, 0;
	st.global.u32 	[%rd103], %r98;
$L__BB4_17:
	atom.global.exch.b32 	%r99, [%rd2], 0;
	ret;

}
	// .globl	_Z21maximalIndependentSetPK5GraphPi
.visible .entry _Z21maximalIndependentSetPK5GraphPi(
	.param .u64 .ptr .align 1 _Z21maximalIndependentSetPK5GraphPi_param_0,
	.param .u64 .ptr .align 1 _Z21maximalIndependentSetPK5GraphPi_param_1
)
{
	.reg .pred 	%p<40>;
	.reg .b16 	%rs<54>;
	.reg .b32 	%r<96>;
	.reg .b64 	%rd<106>;

	ld.param.u64 	%rd22, [_Z21maximalIndependentSetPK5GraphPi_param_0];
	ld.param.u64 	%rd23, [_Z21maximalIndependentSetPK5GraphPi_param_1];
	cvta.to.global.u64 	%rd1, %rd23;
	cvta.to.global.u64 	%rd24, %rd22;
	mov.u32 	%r2, %ctaid.x;
	mov.u32 	%r3, %ntid.x;
	mov.u32 	%r4, %tid.x;
	mad.lo.s32 	%r1, %r2, %r3, %r4;
	ld.global.u64 	%rd25, [%rd24+8];
	cvta.to.global.u64 	%rd2, %rd25;
	mul.wide.u32 	%rd26, %r1, 16;
	add.s64 	%rd27, %rd2, %rd26;
	ld.global.s32 	%rd3, [%rd27];
	setp.eq.s64 	%p1, %rd3, 0;
	@%p1 bra 	$L__BB5_15;
	cvt.u32.u64 	%r5, %rd3;
	ld.global.u64 	%rd29, [%rd2+8];
	cvta.to.global.u64 	%rd4, %rd29;
	setp.lt.u32 	%p2, %r5, 16;
	mov.b16 	%rs53, 1;
	mov.b64 	%rd102, 0;
	@%p2 bra 	$L__BB5_4;
	and.b64  	%rd102, %rd3, -16;
	add.s64 	%rd99, %rd4, 32;
	mov.b16 	%rs53, 1;
	mov.u64 	%rd100, %rd102;
$L__BB5_3:
	.pragma "nounroll";
	ld.global.u32 	%r6, [%rd99+-32];
	mul.wide.s32 	%rd30, %r6, 4;
	add.s64 	%rd31, %rd1, %rd30;
	ld.global.u32 	%r7, [%rd31];
	setp.eq.s32 	%p3, %r7, 1;
	ld.global.u32 	%r9, [%rd99+-28];
	mul.wide.s32 	%rd32, %r9, 4;
	add.s64 	%rd33, %rd1, %rd32;
	ld.global.u32 	%r10, [%rd33];
	setp.eq.s32 	%p4, %r10, 1;
	ld.global.u32 	%r12, [%rd99+-24];
	mul.wide.s32 	%rd34, %r12, 4;
	add.s64 	%rd35, %rd1, %rd34;
	ld.global.u32 	%r13, [%rd35];
	setp.eq.s32 	%p5, %r13, 1;
	ld.global.u32 	%r15, [%rd99+-20];
	mul.wide.s32 	%rd36, %r15, 4;
	add.s64 	%rd37, %rd1, %rd36;
	ld.global.u32 	%r16, [%rd37];
	setp.eq.s32 	%p6, %r16, 1;
	ld.global.u32 	%r18, [%rd99+-16];
	mul.wide.s32 	%rd38, %r18, 4;
	add.s64 	%rd39, %rd1, %rd38;
	ld.global.u32 	%r19, [%rd39];
	setp.eq.s32 	%p7, %r19, 1;
	ld.global.u32 	%r21, [%rd99+-12];
	mul.wide.s32 	%rd40, %r21, 4;
	add.s64 	%rd41, %rd1, %rd40;
	ld.global.u32 	%r22, [%rd41];
	setp.eq.s32 	%p8, %r22, 1;
	ld.global.u32 	%r24, [%rd99+-8];
	mul.wide.s32 	%rd42, %r24, 4;
	add.s64 	%rd43, %rd1, %rd42;
	ld.global.u32 	%r25, [%rd43];
	setp.eq.s32 	%p9, %r25, 1;
	ld.global.u32 	%r27, [%rd99+-4];
	mul.wide.s32 	%rd44, %r27, 4;
	add.s64 	%rd45, %rd1, %rd44;
	ld.global.u32 	%r28, [%rd45];
	setp.eq.s32 	%p10, %r28, 1;
	ld.global.u32 	%r30, [%rd99];
	mul.wide.s32 	%rd46, %r30, 4;
	add.s64 	%rd47, %rd1, %rd46;
	ld.global.u32 	%r31, [%rd47];
	setp.eq.s32 	%p11, %r31, 1;
	ld.global.u32 	%r33, [%rd99+4];
	mul.wide.s32 	%rd48, %r33, 4;
	add.s64 	%rd49, %rd1, %rd48;
	ld.global.u32 	%r34, [%rd49];
	setp.eq.s32 	%p12, %r34, 1;
	ld.global.u32 	%r36, [%rd99+8];
	mul.wide.s32 	%rd50, %r36, 4;
	add.s64 	%rd51, %rd1, %rd50;
	ld.global.u32 	%r37, [%rd51];
	setp.eq.s32 	%p13, %r37, 1;
	ld.global.u32 	%r39, [%rd99+12];
	mul.wide.s32 	%rd52, %r39, 4;
	add.s64 	%rd53, %rd1, %rd52;
	ld.global.u32 	%r40, [%rd53];
	setp.eq.s32 	%p14, %r40, 1;
	ld.global.u32 	%r42, [%rd99+16];
	mul.wide.s32 	%rd54, %r42, 4;
	add.s64 	%rd55, %rd1, %rd54;
	ld.global.u32 	%r43, [%rd55];
	setp.eq.s32 	%p15, %r43, 1;
	ld.global.u32 	%r45, [%rd99+20];
	mul.wide.s32 	%rd56, %r45, 4;
	add.s64 	%rd57, %rd1, %rd56;
	ld.global.u32 	%r46, [%rd57];
	setp.eq.s32 	%p16, %r46, 1;
	ld.global.u32 	%r48, [%rd99+24];
	mul.wide.s32 	%rd58, %r48, 4;
	add.s64 	%rd59, %rd1, %rd58;
	ld.global.u32 	%r49, [%rd59];
	setp.eq.s32 	%p17, %r49, 1;
	ld.global.u32 	%r51, [%rd99+28];
	mul.wide.s32 	%rd60, %r51, 4;
	add.s64 	%rd61, %rd1, %rd60;
	ld.global.u32 	%r52, [%rd61];
	setp.eq.s32 	%p18, %r52, 1;
	selp.b16 	%rs17, 0, %rs53, %p3;
	selp.b16 	%rs18, 0, %rs17, %p4;
	selp.b16 	%rs19, 0, %rs18, %p5;
	selp.b16 	%rs20, 0, %rs19, %p6;
	selp.b16 	%rs21, 0, %rs20, %p7;
	selp.b16 	%rs22, 0, %rs21, %p8;
	selp.b16 	%rs23, 0, %rs22, %p9;
	selp.b16 	%rs24, 0, %rs23, %p10;
	selp.b16 	%rs25, 0, %rs24, %p11;
	selp.b16 	%rs26, 0, %rs25, %p12;
	selp.b16 	%rs27, 0, %rs26, %p13;
	selp.b16 	%rs28, 0, %rs27, %p14;
	selp.b16 	%rs29, 0, %rs28, %p15;
	selp.b16 	%rs30, 0, %rs29, %p16;
	selp.b16 	%rs31, 0, %rs30, %p17;
	selp.b16 	%rs53, 0, %rs31, %p18;
	add.s64 	%rd100, %rd100, -16;
	add.s64 	%rd99, %rd99, 64;
	setp.ne.s64 	%p19, %rd100, 0;
	@%p19 bra 	$L__BB5_3;
$L__BB5_4:
	cvt.u32.u64 	%r53, %rd3;
	and.b32  	%r54, %r53, 15;
	setp.eq.s32 	%p20, %r54, 0;
	@%p20 bra 	$L__BB5_13;
	and.b64  	%rd62, %rd3, 15;
	add.s64 	%rd63, %rd62, -1;
	setp.lt.u64 	%p21, %rd63, 7;
	@%p21 bra 	$L__BB5_7;
	shl.b64 	%rd64, %rd102, 2;
	add.s64 	%rd65, %rd4, %rd64;
	ld.global.u32 	%r55, [%rd65];
	mul.wide.s32 	%rd66, %r55, 4;
	add.s64 	%rd67, %rd1, %rd66;
	ld.global.u32 	%r56, [%rd67];
	setp.eq.s32 	%p22, %r56, 1;
	ld.global.u32 	%r58, [%rd65+4];
	mul.wide.s32 	%rd68, %r58, 4;
	add.s64 	%rd69, %rd1, %rd68;
	ld.global.u32 	%r59, [%rd69];
	setp.eq.s32 	%p23, %r59, 1;
	ld.global.u32 	%r61, [%rd65+8];
	mul.wide.s32 	%rd70, %r61, 4;
	add.s64 	%rd71, %rd1, %rd70;
	ld.global.u32 	%r62, [%rd71];
	setp.eq.s32 	%p24, %r62, 1;
	ld.global.u32 	%r64, [%rd65+12];
	mul.wide.s32 	%rd72, %r64, 4;
	add.s64 	%rd73, %rd1, %rd72;
	ld.global.u32 	%r65, [%rd73];
	setp.eq.s32 	%p25, %r65, 1;
	ld.global.u32 	%r67, [%rd65+16];
	mul.wide.s32 	%rd74, %r67, 4;
	add.s64 	%rd75, %rd1, %rd74;
	ld.global.u32 	%r68, [%rd75];
	setp.eq.s32 	%p26, %r68, 1;
	ld.global.u32 	%r70, [%rd65+20];
	mul.wide.s32 	%rd76, %r70, 4;
	add.s64 	%rd77, %rd1, %rd76;
	ld.global.u32 	%r71, [%rd77];
	setp.eq.s32 	%p27, %r71, 1;
	ld.global.u32 	%r73, [%rd65+24];
	mul.wide.s32 	%rd78, %r73, 4;
	add.s64 	%rd79, %rd1, %rd78;
	ld.global.u32 	%r74, [%rd79];
	setp.eq.s32 	%p28, %r74, 1;
	ld.global.u32 	%r76, [%rd65+28];
	mul.wide.s32 	%rd80, %r76, 4;
	add.s64 	%rd81, %rd1, %rd80;
	ld.global.u32 	%r77, [%rd81];
	setp.eq.s32 	%p29, %r77, 1;
	selp.b16 	%rs33, 0, %rs53, %p22;
	selp.b16 	%rs34, 0, %rs33, %p23;
	selp.b16 	%rs35, 0, %rs34, %p24;
	selp.b16 	%rs36, 0, %rs35, %p25;
	selp.b16 	%rs37, 0, %rs36, %p26;
	selp.b16 	%rs38, 0, %rs37, %p27;
	selp.b16 	%rs39, 0, %rs38, %p28;
	selp.b16 	%rs53, 0, %rs39, %p29;
	add.s64 	%rd102, %rd102, 8;
$L__BB5_7:
	cvt.u32.u64 	%r78, %rd3;
	and.b32  	%r79, %r78, 7;
	setp.eq.s32 	%p30, %r79, 0;
	@%p30 bra 	$L__BB5_13;
	and.b64  	%rd82, %rd3, 7;
	add.s64 	%rd83, %rd82, -1;
	setp.lt.u64 	%p31, %rd83, 3;
	@%p31 bra 	$L__BB5_10;
	shl.b64 	%rd84, %rd102, 2;
	add.s64 	%rd85, %rd4, %rd84;
	ld.global.u32 	%r80, [%rd85];
	mul.wide.s32 	%rd86, %r80, 4;
	add.s64 	%rd87, %rd1, %rd86;
	ld.global.u32 	%r81, [%rd87];
	setp.eq.s32 	%p32, %r81, 1;
	ld.global.u32 	%r83, [%rd85+4];
	mul.wide.s32 	%rd88, %r83, 4;
	add.s64 	%rd89, %rd1, %rd88;
	ld.global.u32 	%r84, [%rd89];
	setp.eq.s32 	%p33, %r84, 1;
	ld.global.u32 	%r86, [%rd85+8];
	mul.wide.s32 	%rd90, %r86, 4;
	add.s64 	%rd91, %rd1, %rd90;
	ld.global.u32 	%r87, [%rd91];
	setp.eq.s32 	%p34, %r87, 1;
	ld.global.u32 	%r89, [%rd85+12];
	mul.wide.s32 	%rd92, %r89, 4;
	add.s64 	%rd93, %rd1, %rd92;
	ld.global.u32 	%r90, [%rd93];
	setp.eq.s32 	%p35, %r90, 1;
	selp.b16 	%rs41, 0, %rs53, %p32;
	selp.b16 	%rs42, 0, %rs41, %p33;
	selp.b16 	%rs43, 0, %rs42, %p34;
	selp.b16 	%rs53, 0, %rs43, %p35;
	add.s64 	%rd102, %rd102, 4;
$L__BB5_10:
	and.b32  	%r92, %r78, 3;
	setp.eq.s32 	%p36, %r92, 0;
	@%p36 bra 	$L__BB5_13;
	shl.b64 	%rd94, %rd102, 2;
	add.s64 	%rd105, %rd4, %rd94;
	and.b64  	%rd104, %rd3, 3;
$L__BB5_12:
	.pragma "nounroll";
	ld.global.u32 	%r93, [%rd105];
	mul.wide.s32 	%rd95, %r93, 4;
	add.s64 	%rd96, %rd1, %rd95;
	ld.global.u32 	%r94, [%rd96];
	setp.eq.s32 	%p37, %r94, 1;
	selp.b16 	%rs53, 0, %rs53, %p37;
	add.s64 	%rd105, %rd105, 4;
	add.s64 	%rd104, %rd104, -1;
	setp.ne.s64 	%p38, %rd104, 0;
	@%p38 bra 	$L__BB5_12;
$L__BB5_13:
	and.b16  	%rs44, %rs53, 255;
	setp.ne.s16 	%p39, %rs44, 0;
	@%p39 bra 	$L__BB5_15;
	mul.wide.u32 	%rd97, %r1, 4;
	add.s64 	%rd98, %rd1, %rd97;
	mov.b32 	%r95, 1;
	st.global.u32 	[%rd98], %r95;
$L__BB5_15:
	ret;

}


// ===== COMPILED SASS (sm_100) =====

	.target	sm_100

	.elftype	@"ET_EXEC"


//--------------------- .note.nv.tkinfo           --------------------------
	.section	.note.nv.tkinfo,"",@"SHT_NOTE"
	.sectionflags	@"SHF_NOTE_NV_TKINFO"
	.tkinfo
        /*0018*/ 	.word	0x00000002
        /*0030*/ 	.string	""
        /*0030*/ 	.string	"ptxas"
        /*0030*/ 	.string	"Cuda compilation tools, release 13.0, V13.0.88"
        /*0030*/ 	.string	"Build cuda_13.0.r13.0/compiler.36424714_0"
        /*0030*/ 	.string	"-arch sm_100 -m 64 "



//--------------------- .note.nv.cuinfo           --------------------------
	.section	.note.nv.cuinfo,"",@"SHT_NOTE"
	.sectionflags	@"SHF_NOTE_NV_CUINFO"
        /*0018*/ 	.short	0x0002
        /*001a*/ 	.short	0x0064
        /*001c*/ 	.short	0x0082
	.zero		2


//--------------------- .nv.info                  --------------------------
	.section	.nv.info,"",@"SHT_CUDA_INFO"
	.align	4


	//----- nvinfo : EIATTR_REGCOUNT
	.align		4
        /*0000*/ 	.byte	0x04, 0x2f
        /*0002*/ 	.short	(.L_5 - .L_4)
	.align		4
.L_4:
        /*0004*/ 	.word	index@(_Z15print_graph_devP5Graph)
        /*0008*/ 	.word	0x0000001d


	//----- nvinfo : EIATTR_FRAME_SIZE
	.align		4
.L_5:
        /*000c*/ 	.byte	0x04, 0x11
        /*000e*/ 	.short	(.L_7 - .L_6)
	.align		4
.L_6:
        /*0010*/ 	.word	index@(_Z15print_graph_devP5Graph)
        /*0014*/ 	.word	0x00000008


	//----- nvinfo : EIATTR_REGCOUNT
	.align		4
.L_7:
        /*0018*/ 	.byte	0x04, 0x2f
        /*001a*/ 	.short	(.L_9 - .L_8)
	.align		4
.L_8:
        /*001c*/ 	.word	index@(_Z15print_graph_devP5GraphPj)
        /*0020*/ 	.word	0x00000020


	//----- nvinfo : EIATTR_FRAME_SIZE
	.align		4
.L_9:
        /*0024*/ 	.byte	0x04, 0x11
        /*0026*/ 	.short	(.L_11 - .L_10)
	.align		4
.L_10:
        /*0028*/ 	.word	index@(_Z15print_graph_devP5GraphPj)
        /*002c*/ 	.word	0x00000008


	//----- nvinfo : EIATTR_REGCOUNT
	.align		4
.L_11:
        /*0030*/ 	.byte	0x04, 0x2f
        /*0032*/ 	.short	(.L_13 - .L_12)
	.align		4
.L_12:
        /*0034*/ 	.word	index@(_Z13k_testLockingPji)
        /*0038*/ 	.word	0x0000000a


	//----- nvinfo : EIATTR_FRAME_SIZE
	.align		4
.L_13:
        /*003c*/ 	.byte	0x04, 0x11
        /*003e*/ 	.short	(.L_15 - .L_14)
	.align		4
.L_14:
        /*0040*/ 	.word	index@(_Z13k_testLockingPji)
        /*0044*/ 	.word	0x00000000


	//----- nvinfo : EIATTR_REGCOUNT
	.align		4
.L_15:
        /*0048*/ 	.byte	0x04, 0x2f
        /*004a*/ 	.short	(.L_17 - .L_16)
	.align		4
.L_16:
        /*004c*/ 	.word	index@(_Z27maximalIndependentSetKernelPK5GraphPiS2_)
        /*0050*/ 	.word	0x00000020


	//----- nvinfo : EIATTR_FRAME_SIZE
	.align		4
.L_17:
        /*0054*/ 	.byte	0x04, 0x11
        /*0056*/ 	.short	(.L_19 - .L_18)
	.align		4
.L_18:
        /*0058*/ 	.word	index@(_Z27maximalIndependentSetKernelPK5GraphPiS2_)
        /*005c*/ 	.word	0x00000008


	//----- nvinfo : EIATTR_REGCOUNT
	.align		4
.L_19:
        /*0060*/ 	.byte	0x04, 0x2f
        /*0062*/ 	.short	(.L_21 - .L_20)
	.align		4
.L_20:
        /*0064*/ 	.word	index@(_Z21maximalIndependentSetPK5GraphPiS2_)
        /*0068*/ 	.word	0x00000020


	//----- nvinfo : EIATTR_FRAME_SIZE
	.align		4
.L_21:
        /*006c*/ 	.byte	0x04, 0x11
        /*006e*/ 	.short	(.L_23 - .L_22)
	.align		4
.L_22:
        /*0070*/ 	.word	index@(_Z21maximalIndependentSetPK5GraphPiS2_)
        /*0074*/ 	.word	0x00000008


	//----- nvinfo : EIATTR_REGCOUNT
	.align		4
.L_23:
        /*0078*/ 	.byte	0x04, 0x2f
        /*007a*/ 	.short	(.L_25 - .L_24)
	.align		4
.L_24:
        /*007c*/ 	.word	index@(_Z21maximalIndependentSetPK5GraphPi)
        /*0080*/ 	.word	0x00000020


	//----- nvinfo : EIATTR_FRAME_SIZE
	.align		4
.L_25:
        /*0084*/ 	.byte	0x04, 0x11
        /*0086*/ 	.short	(.L_27 - .L_26)
	.align		4
.L_26:
        /*0088*/ 	.word	index@(_Z21maximalIndependentSetPK5GraphPi)
        /*008c*/ 	.word	0x00000000


	//----- nvinfo : EIATTR_MIN_STACK_SIZE
	.align		4
.L_27:
        /*0090*/ 	.byte	0x04, 0x12
        /*0092*/ 	.short	(.L_29 - .L_28)
	.align		4
.L_28:
        /*0094*/ 	.word	index@(_Z21maximalIndependentSetPK5GraphPi)
        /*0098*/ 	.word	0x00000000


	//----- nvinfo : EIATTR_MIN_STACK_SIZE
	.align		4
.L_29:
        /*009c*/ 	.byte	0x04, 0x12
        /*009e*/ 	.short	(.L_31 - .L_30)
	.align		4
.L_30:
        /*00a0*/ 	.word	index@(_Z21maximalIndependentSetPK5GraphPiS2_)
        /*00a4*/ 	.word	0x00000008


	//----- nvinfo : EIATTR_MIN_STACK_SIZE
	.align		4
.L_31:
        /*00a8*/ 	.byte	0x04, 0x12
        /*00aa*/ 	.short	(.L_33 - .L_32)
	.align		4
.L_32:
        /*00ac*/ 	.word	index@(_Z27maximalIndependentSetKernelPK5GraphPiS2_)
        /*00b0*/ 	.word	0x00000008


	//----- nvinfo : EIATTR_MIN_STACK_SIZE
	.align		4
.L_33:
        /*00b4*/ 	.byte	0x04, 0x12
        /*00b6*/ 	.short	(.L_35 - .L_34)
	.align		4
.L_34:
        /*00b8*/ 	.word	index@(_Z13k_testLockingPji)
        /*00bc*/ 	.word	0x00000000


	//----- nvinfo : EIATTR_MIN_STACK_SIZE
	.align		4
.L_35:
        /*00c0*/ 	.byte	0x04, 0x12
        /*00c2*/ 	.short	(.L_37 - .L_36)
	.align		4
.L_36:
        /*00c4*/ 	.word	index@(_Z15print_graph_devP5GraphPj)
        /*00c8*/ 	.word	0x00000008


	//----- nvinfo : EIATTR_MIN_STACK_SIZE
	.align		4
.L_37:
        /*00cc*/ 	.byte	0x04, 0x12
        /*00ce*/ 	.short	(.L_39 - .L_38)
	.align		4
.L_38:
        /*00d0*/ 	.word	index@(_Z15print_graph_devP5Graph)
        /*00d4*/ 	.word	0x00000008
.L_39:


//--------------------- .nv.compat                --------------------------
	.section	.nv.compat,"",@"SHT_CUDA_COMPAT_INFO"
	.align	4
        /*0000*/ 	.byte	0x02, 0x09, 0x00, 0x00, 0x02, 0x02, 0x01, 0x00, 0x02, 0x05, 0x05, 0x00, 0x03, 0x07, 0x01, 0x01
        /*0010*/ 	.byte	0x02, 0x03, 0x00, 0x00, 0x02, 0x06, 0x01, 0x00, 0x04, 0x0b, 0x08, 0x00, 0x09, 0x00, 0x00, 0x00
        /*0020*/ 	.byte	0x00, 0x00, 0x00, 0x00


//--------------------- .nv.info._Z21maximalIndependentSetPK5GraphPi --------------------------
	.section	.nv.info._Z21maximalIndependentSetPK5GraphPi,"",@"SHT_CUDA_INFO"
	.sectionflags	@""
	.align	4


	//----- nvinfo : EIATTR_CUDA_API_VERSION
	.align		4
        /*0000*/ 	.byte	0x04, 0x37
        /*0002*/ 	.short	(.L_41 - .L_40)
.L_40:
        /*0004*/ 	.word	0x00000082


	//----- nvinfo : EIATTR_KPARAM_INFO
	.align		4
.L_41:
        /*0008*/ 	.byte	0x04, 0x17
        /*000a*/ 	.short	(.L_43 - .L_42)
.L_42:
        /*000c*/ 	.word	0x00000000
        /*0010*/ 	.short	0x0001
        /*0012*/ 	.short	0x0008
        /*0014*/ 	.byte	0x00, 0xf5, 0x21, 0x00


	//----- nvinfo : EIATTR_KPARAM_INFO
	.align		4
.L_43:
        /*0018*/ 	.byte	0x04, 0x17
        /*001a*/ 	.short	(.L_45 - .L_44)
.L_44:
        /*001c*/ 	.word	0x00000000
        /*0020*/ 	.short	0x0000
        /*0022*/ 	.short	0x0000
        /*0024*/ 	.byte	0x00, 0xf5, 0x21, 0x00


	//----- nvinfo : EIATTR_SPARSE_MMA_MASK
	.align		4
.L_45:
        /*0028*/ 	.byte	0x03, 0x50
        /*002a*/ 	.short	0x0000


	//----- nvinfo : EIATTR_MAXREG_COUNT
	.align		4
        /*002c*/ 	.byte	0x03, 0x1b
        /*002e*/ 	.short	0x00ff


	//----- nvinfo : EIATTR_MERCURY_ISA_VERSION
	.align		4
        /*0030*/ 	.byte	0x03, 0x5f
        /*0032*/ 	.short	0x0101


	//----- nvinfo : EIATTR_VRC_CTA_INIT_COUNT
	.align		4
        /*0034*/ 	.byte	0x02, 0x4a
	.zero		1
	.zero		1


	//----- nvinfo : EIATTR_EXIT_INSTR_OFFSETS
	.align		4
        /*0038*/ 	.byte	0x04, 0x1c
        /*003a*/ 	.short	(.L_47 - .L_46)


	//   ....[0]....
.L_46:
        /*003c*/ 	.word	0x000000d0


	//   ....[1]....
        /*0040*/ 	.word	0x00000e50


	//   ....[2]....
        /*0044*/ 	.word	0x00000e90


	//----- nvinfo : EIATTR_CRS_STACK_SIZE
	.align		4
.L_47:
        /*0048*/ 	.byte	0x04, 0x1e
        /*004a*/ 	.short	(.L_49 - .L_48)
.L_48:
        /*004c*/ 	.word	0x00000000


	//----- nvinfo : EIATTR_CBANK_PARAM_SIZE
	.align		4
.L_49:
        /*0050*/ 	.byte	0x03, 0x19
        /*0052*/ 	.short	0x0010


	//----- nvinfo : EIATTR_PARAM_CBANK
	.align		4
        /*0054*/ 	.byte	0x04, 0x0a
        /*0056*/ 	.short	(.L_51 - .L_50)
	.align		4
.L_50:
        /*0058*/ 	.word	index@(.nv.constant0._Z21maximalIndependentSetPK5GraphPi)
        /*005c*/ 	.short	0x0380
        /*005e*/ 	.short	0x0010


	//----- nvinfo : EIATTR_SW_WAR
	.align		4
.L_51:
        /*0060*/ 	.byte	0x04, 0x36
        /*0062*/ 	.short	(.L_53 - .L_52)
.L_52:
        /*0064*/ 	.word	0x00000008
.L_53:


//--------------------- .nv.info._Z21maximalIndependentSetPK5GraphPiS2_ --------------------------
	.section	.nv.info._Z21maximalIndependentSetPK5GraphPiS2_,"",@"SHT_CUDA_INFO"
	.sectionflags	@""
	.align	4


	//----- nvinfo : EIATTR_CUDA_API_VERSION
	.align		4
        /*0000*/ 	.byte	0x04, 0x37
        /*0002*/ 	.short	(.L_55 - .L_54)
.L_54:
        /*0004*/ 	.word	0x00000082


	//----- nvinfo : EIATTR_KPARAM_INFO
	.align		4
.L_55:
        /*0008*/ 	.byte	0x04, 0x17
        /*000a*/ 	.short	(.L_57 - .L_56)
.L_56:
        /*000c*/ 	.word	0x00000000
        /*0010*/ 	.short	0x0002
        /*0012*/ 	.short	0x0010
        /*0014*/ 	.byte	0x00, 0xf5, 0x21, 0x00


	//----- nvinfo : EIATTR_KPARAM_INFO
	.align		4
.L_57:
        /*0018*/ 	.byte	0x04, 0x17
        /*001a*/ 	.short	(.L_59 - .L_58)
.L_58:
        /*001c*/ 	.word	0x00000000
        /*0020*/ 	.short	0x0001
        /*0022*/ 	.short	0x0008
        /*0024*/ 	.byte	0x00, 0xf5, 0x21, 0x00


	//----- nvinfo : EIATTR_KPARAM_INFO
	.align		4
.L_59:
        /*0028*/ 	.byte	0x04, 0x17
        /*002a*/ 	.short	(.L_61 - .L_60)
.L_60:
        /*002c*/ 	.word	0x00000000
        /*0030*/ 	.short	0x0000
        /*0032*/ 	.short	0x0000
        /*0034*/ 	.byte	0x00, 0xf5, 0x21, 0x00


	//----- nvinfo : EIATTR_SPARSE_MMA_MASK
	.align		4
.L_61:
        /*0038*/ 	.byte	0x03, 0x50
        /*003a*/ 	.short	0x0000


	//----- nvinfo : EIATTR_MAXREG_COUNT
	.align		4
        /*003c*/ 	.byte	0x03, 0x1b
        /*003e*/ 	.short	0x00ff


	//----- nvinfo : EIATTR_EXTERNS
	.align		4
        /*0040*/ 	.byte	0x04, 0x0f
        /*0042*/ 	.short	(.L_63 - .L_62)


	//   ....[0]....
	.align		4
.L_62:
        /*0044*/ 	.word	index@(vprintf)


	//----- nvinfo : EIATTR_MERCURY_ISA_VERSION
	.align		4
.L_63:
        /*0048*/ 	.byte	0x03, 0x5f
        /*004a*/ 	.short	0x0101


	//----- nvinfo : EIATTR_VRC_CTA_INIT_COUNT
	.align		4
        /*004c*/ 	.byte	0x02, 0x4a
	.zero		1
	.zero		1


	//----- nvinfo : EIATTR_SYSCALL_OFFSETS
	.align		4
        /*0050*/ 	.byte	0x04, 0x46
        /*0052*/ 	.short	(.L_65 - .L_64)


	//   ....[0]....
.L_64:
        /*0054*/ 	.word	0x000001e0


	//----- nvinfo : EIATTR_EXIT_INSTR_OFFSETS
	.align		4
.L_65:
        /*0058*/ 	.byte	0x04, 0x1c
        /*005a*/ 	.short	(.L_67 - .L_66)


	//   ....[0]....
.L_66:
        /*005c*/ 	.word	0x00001250


	//----- nvinfo : EIATTR_CRS_STACK_SIZE
	.align		4
.L_67:
        /*0060*/ 	.byte	0x04, 0x1e
        /*0062*/ 	.short	(.L_69 - .L_68)
.L_68:
        /*0064*/ 	.word	0x00000000


	//----- nvinfo : EIATTR_CBANK_PARAM_SIZE
	.align		4
.L_69:
        /*0068*/ 	.byte	0x03, 0x19
        /*006a*/ 	.short	0x0018


	//----- nvinfo : EIATTR_PARAM_CBANK
	.align		4
        /*006c*/ 	.byte	0x04, 0x0a
        /*006e*/ 	.short	(.L_71 - .L_70)
	.align		4
.L_70:
        /*0070*/ 	.word	index@(.nv.constant0._Z21maximalIndependentSetPK5GraphPiS2_)
        /*0074*/ 	.short	0x0380
        /*0076*/ 	.short	0x0018


	//----- nvinfo : EIATTR_SW_WAR
	.align		4
.L_71:
        /*0078*/ 	.byte	0x04, 0x36
        /*007a*/ 	.short	(.L_73 - .L_72)
.L_72:
        /*007c*/ 	.word	0x00000008
.L_73:


//--------------------- .nv.info._Z27maximalIndependentSetKernelPK5GraphPiS2_ --------------------------
	.section	.nv.info._Z27maximalIndependentSetKernelPK5GraphPiS2_,"",@"SHT_CUDA_INFO"
	.sectionflags	@""
	.align	4


	//----- nvinfo : EIATTR_CUDA_API_VERSION
	.align		4
        /*0000*/ 	.byte	0x04, 0x37
        /*0002*/ 	.short	(.L_75 - .L_74)
.L_74:
        /*0004*/ 	.word	0x00000082


	//----- nvinfo : EIATTR_KPARAM_INFO
	.align		4
.L_75:
        /*0008*/ 	.byte	0x04, 0x17
        /*000a*/ 	.short	(.L_77 - .L_76)
.L_76:
        /*000c*/ 	.word	0x00000000
        /*0010*/ 	.short	0x0002
        /*0012*/ 	.short	0x0010
        /*0014*/ 	.byte	0x00, 0xf5, 0x21, 0x00


	//----- nvinfo : EIATTR_KPARAM_INFO
	.align		4
.L_77:
        /*0018*/ 	.byte	0x04, 0x17
        /*001a*/ 	.short	(.L_79 - .L_78)
.L_78:
        /*001c*/ 	.word	0x00000000
        /*0020*/ 	.short	0x0001
        /*0022*/ 	.short	0x0008
        /*0024*/ 	.byte	0x00, 0xf5, 0x21, 0x00


	//----- nvinfo : EIATTR_KPARAM_INFO
	.align		4
.L_79:
        /*0028*/ 	.byte	0x04, 0x17
        /*002a*/ 	.short	(.L_81 - .L_80)
.L_80:
        /*002c*/ 	.word	0x00000000
        /*0030*/ 	.short	0x0000
        /*0032*/ 	.short	0x0000
        /*0034*/ 	.byte	0x00, 0xf5, 0x21, 0x00


	//----- nvinfo : EIATTR_SPARSE_MMA_MASK
	.align		4
.L_81:
        /*0038*/ 	.byte	0x03, 0x50
        /*003a*/ 	.short	0x0000


	//----- nvinfo : EIATTR_MAXREG_COUNT
	.align		4
        /*003c*/ 	.byte	0x03, 0x1b
        /*003e*/ 	.short	0x00ff


	//----- nvinfo : EIATTR_EXTERNS
	.align		4
        /*0040*/ 	.byte	0x04, 0x0f
        /*0042*/ 	.short	(.L_83 - .L_82)


	//   ....[0]....
	.align		4
.L_82:
        /*0044*/ 	.word	index@(vprintf)


	//----- nvinfo : EIATTR_MERCURY_ISA_VERSION
	.align		4
.L_83:
        /*0048*/ 	.byte	0x03, 0x5f
        /*004a*/ 	.short	0x0101


	//----- nvinfo : EIATTR_VRC_CTA_INIT_COUNT
	.align		4
        /*004c*/ 	.byte	0x02, 0x4a
	.zero		1
	.zero		1


	//----- nvinfo : EIATTR_SYSCALL_OFFSETS
	.align		4
        /*0050*/ 	.byte	0x04, 0x46
        /*0052*/ 	.short	(.L_85 - .L_84)


	//   ....[0]....
.L_84:
        /*0054*/ 	.word	0x00000660


	//----- nvinfo : EIATTR_EXIT_INSTR_OFFSETS
	.align		4
.L_85:
        /*0058*/ 	.byte	0x04, 0x1c
        /*005a*/ 	.short	(.L_87 - .L_86)


	//   ....[0]....
.L_86:
        /*005c*/ 	.word	0x00000100


	//   ....[1]....
        /*0060*/ 	.word	0x000001c0


	//   ....[2]....
        /*0064*/ 	.word	0x00001150


	//----- nvinfo : EIATTR_CRS_STACK_SIZE
	.align		4
.L_87:
        /*0068*/ 	.byte	0x04, 0x1e
        /*006a*/ 	.short	(.L_89 - .L_88)
.L_88:
        /*006c*/ 	.word	0x00000000


	//----- nvinfo : EIATTR_CBANK_PARAM_SIZE
	.align		4
.L_89:
        /*0070*/ 	.byte	0x03, 0x19
        /*0072*/ 	.short	0x0018


	//----- nvinfo : EIATTR_PARAM_CBANK
	.align		4
        /*0074*/ 	.byte	0x04, 0x0a
        /*0076*/ 	.short	(.L_91 - .L_90)
	.align		4
.L_90:
        /*0078*/ 	.word	index@(.nv.constant0._Z27maximalIndependentSetKernelPK5GraphPiS2_)
        /*007c*/ 	.short	0x0380
        /*007e*/ 	.short	0x0018


	//----- nvinfo : EIATTR_SW_WAR
	.align		4
.L_91:
        /*0080*/ 	.byte	0x04, 0x36
        /*0082*/ 	.short	(.L_93 - .L_92)
.L_92:
        /*0084*/ 	.word	0x00000008
.L_93:


//--------------------- .nv.info._Z13k_testLockingPji --------------------------
	.section	.nv.info._Z13k_testLockingPji,"",@"SHT_CUDA_INFO"
	.sectionflags	@""
	.align	4


	//----- nvinfo : EIATTR_CUDA_API_VERSION
	.align		4
        /*0000*/ 	.byte	0x04, 0x37
        /*0002*/ 	.short	(.L_95 - .L_94)
.L_94:
        /*0004*/ 	.word	0x00000082


	//----- nvinfo : EIATTR_KPARAM_INFO
	.align		4
.L_95:
        /*0008*/ 	.byte	0x04, 0x17
        /*000a*/ 	.short	(.L_97 - .L_96)
.L_96:
        /*000c*/ 	.word	0x00000000
        /*0010*/ 	.short	0x0001
        /*0012*/ 	.short	0x0008
        /*0014*/ 	.byte	0x00, 0xf0, 0x11, 0x00


	//----- nvinfo : EIATTR_KPARAM_INFO
	.align		4
.L_97:
        /*0018*/ 	.byte	0x04, 0x17
        /*001a*/ 	.short	(.L_99 - .L_98)
.L_98:
        /*001c*/ 	.word	0x00000000
        /*0020*/ 	.short	0x0000
        /*0022*/ 	.short	0x0000
        /*0024*/ 	.byte	0x00, 0xf5, 0x21, 0x00


	//----- nvinfo : EIATTR_SPARSE_MMA_MASK
	.align		4
.L_99:
        /*0028*/ 	.byte	0x03, 0x50
        /*002a*/ 	.short	0x0000


	//----- nvinfo : EIATTR_MAXREG_COUNT
	.align		4
        /*002c*/ 	.byte	0x03, 0x1b
        /*002e*/ 	.short	0x00ff


	//----- nvinfo : EIATTR_MERCURY_ISA_VERSION
	.align		4
        /*0030*/ 	.byte	0x03, 0x5f
        /*0032*/ 	.short	0x0101


	//----- nvinfo : EIATTR_VRC_CTA_INIT_COUNT
	.align		4
        /*0034*/ 	.byte	0x02, 0x4a
	.zero		1
	.zero		1


	//----- nvinfo : EIATTR_EXIT_INSTR_OFFSETS
	.align		4
        /*0038*/ 	.byte	0x04, 0x1c
        /*003a*/ 	.short	(.L_101 - .L_100)


	//   ....[0]....
.L_100:
        /*003c*/ 	.word	0x000001f0


	//----- nvinfo : EIATTR_CRS_STACK_SIZE
	.align		4
.L_101:
        /*0040*/ 	.byte	0x04, 0x1e
        /*0042*/ 	.short	(.L_103 - .L_102)
.L_102:
        /*0044*/ 	.word	0x00000000


	//----- nvinfo : EIATTR_CBANK_PARAM_SIZE
	.align		4
.L_103:
        /*0048*/ 	.byte	0x03, 0x19
        /*004a*/ 	.short	0x000c


	//----- nvinfo : EIATTR_PARAM_CBANK
	.align		4
        /*004c*/ 	.byte	0x04, 0x0a
        /*004e*/ 	.short	(.L_105 - .L_104)
	.align		4
.L_104:
        /*0050*/ 	.word	index@(.nv.constant0._Z13k_testLockingPji)
        /*0054*/ 	.short	0x0380
        /*0056*/ 	.short	0x000c


	//----- nvinfo : EIATTR_SW_WAR
	.align		4
.L_105:
        /*0058*/ 	.byte	0x04, 0x36
        /*005a*/ 	.short	(.L_107 - .L_106)
.L_106:
        /*005c*/ 	.word	0x00000008
.L_107:


//--------------------- .nv.info._Z15print_graph_devP5GraphPj --------------------------
	.section	.nv.info._Z15print_graph_devP5GraphPj,"",@"SHT_CUDA_INFO"
	.sectionflags	@""
	.align	4


	//----- nvinfo : EIATTR_CUDA_API_VERSION
	.align		4
        /*0000*/ 	.byte	0x04, 0x37
        /*0002*/ 	.short	(.L_109 - .L_108)
.L_108:
        /*0004*/ 	.word	0x00000082


	//----- nvinfo : EIATTR_KPARAM_INFO
	.align		4
.L_109:
        /*0008*/ 	.byte	0x04, 0x17
        /*000a*/ 	.short	(.L_111 - .L_110)
.L_110:
        /*000c*/ 	.word	0x00000000
        /*0010*/ 	.short	0x0001
        /*0012*/ 	.short	0x0008
        /*0014*/ 	.byte	0x00, 0xf5, 0x21, 0x00


	//----- nvinfo : EIATTR_KPARAM_INFO
	.align		4
.L_111:
        /*0018*/ 	.byte	0x04, 0x17
        /*001a*/ 	.short	(.L_113 - .L_112)
.L_112:
        /*001c*/ 	.word	0x00000000
        /*0020*/ 	.short	0x0000
        /*0022*/ 	.short	0x0000
        /*0024*/ 	.byte	0x00, 0xf5, 0x21, 0x00


	//----- nvinfo : EIATTR_SPARSE_MMA_MASK
	.align		4
.L_113:
        /*0028*/ 	.byte	0x03, 0x50
        /*002a*/ 	.short	0x0000


	//----- nvinfo : EIATTR_MAXREG_COUNT
	.align		4
        /*002c*/ 	.byte	0x03, 0x1b
        /*002e*/ 	.short	0x00ff


	//----- nvinfo : EIATTR_EXTERNS
	.align		4
        /*0030*/ 	.byte	0x04, 0x0f
        /*0032*/ 	.short	(.L_115 - .L_114)


	//   ....[0]....
	.align		4
.L_114:
        /*0034*/ 	.word	index@(vprintf)


	//----- nvinfo : EIATTR_MERCURY_ISA_VERSION
	.align		4
.L_115:
        /*0038*/ 	.byte	0x03, 0x5f
        /*003a*/ 	.short	0x0101


	//----- nvinfo : EIATTR_VRC_CTA_INIT_COUNT
	.align		4
        /*003c*/ 	.byte	0x02, 0x4a
	.zero		1
	.zero		1


	//----- nvinfo : EIATTR_SYSCALL_OFFSETS
	.align		4
        /*0040*/ 	.byte	0x04, 0x46
        /*0042*/ 	.short	(.L_117 - .L_116)


	//   ....[0]....
.L_116:
        /*0044*/ 	.word	0x00000270


	//   ....[1]....
        /*0048*/ 	.word	0x00000410


	//   ....[2]....
        /*004c*/ 	.word	0x000004c0


	//   ....[3]....
        /*0050*/ 	.word	0x00000560


	//   ....[4]....
        /*0054*/ 	.word	0x00000600


	//   ....[5]....
        /*0058*/ 	.word	0x00000730


	//   ....[6]....
        /*005c*/ 	.word	0x000007f0


	//   ....[7]....
        /*0060*/ 	.word	0x000008b0


	//   ....[8]....
        /*0064*/ 	.word	0x00000940


	//----- nvinfo : EIATTR_EXIT_INSTR_OFFSETS
	.align		4
.L_117:
        /*0068*/ 	.byte	0x04, 0x1c
        /*006a*/ 	.short	(.L_119 - .L_118)


	//   ....[0]....
.L_118:
        /*006c*/ 	.word	0x000000e0


	//   ....[1]....
        /*0070*/ 	.word	0x00000960


	//----- nvinfo : EIATTR_CRS_STACK_SIZE
	.align		4
.L_119:
        /*0074*/ 	.byte	0x04, 0x1e
        /*0076*/ 	.short	(.L_121 - .L_120)
.L_120:
        /*0078*/ 	.word	0x00000000


	//----- nvinfo : EIATTR_CBANK_PARAM_SIZE
	.align		4
.L_121:
        /*007c*/ 	.byte	0x03, 0x19
        /*007e*/ 	.short	0x0010


	//----- nvinfo : EIATTR_PARAM_CBANK
	.align		4
        /*0080*/ 	.byte	0x04, 0x0a
        /*0082*/ 	.short	(.L_123 - .L_122)
	.align		4
.L_122:
        /*0084*/ 	.word	index@(.nv.constant0._Z15print_graph_devP5GraphPj)
        /*0088*/ 	.short	0x0380
        /*008a*/ 	.short	0x0010


	//----- nvinfo : EIATTR_SW_WAR
	.align		4
.L_123:
        /*008c*/ 	.byte	0x04, 0x36
        /*008e*/ 	.short	(.L_125 - .L_124)
.L_124:
        /*0090*/ 	.word	0x00000008
.L_125:


//--------------------- .nv.info._Z15print_graph_devP5Graph --------------------------
	.section	.nv.info._Z15print_graph_devP5Graph,"",@"SHT_CUDA_INFO"
	.sectionflags	@""
	.align	4


	//----- nvinfo : EIATTR_CUDA_API_VERSION
	.align		4
        /*0000*/ 	.byte	0x04, 0x37
        /*0002*/ 	.short	(.L_127 - .L_126)
.L_126:
        /*0004*/ 	.word	0x00000082


	//----- nvinfo : EIATTR_KPARAM_INFO
	.align		4
.L_127:
        /*0008*/ 	.byte	0x04, 0x17
        /*000a*/ 	.short	(.L_129 - .L_128)
.L_128:
        /*000c*/ 	.word	0x00000000
        /*0010*/ 	.short	0x0000
        /*0012*/ 	.short	0x0000
        /*0014*/ 	.byte	0x00, 0xf5, 0x21, 0x00


	//----- nvinfo : EIATTR_SPARSE_MMA_MASK
	.align		4
.L_129:
        /*0018*/ 	.byte	0x03, 0x50
        /*001a*/ 	.short	0x0000


	//----- nvinfo : EIATTR_MAXREG_COUNT
	.align		4
        /*001c*/ 	.byte	0x03, 0x1b
        /*001e*/ 	.short	0x00ff


	//----- nvinfo : EIATTR_EXTERNS
	.align		4
        /*0020*/ 	.byte	0x04, 0x0f
        /*0022*/ 	.short	(.L_131 - .L_130)


	//   ....[0]....
	.align		4
.L_130:
        /*0024*/ 	.word	index@(vprintf)


	//----- nvinfo : EIATTR_MERCURY_ISA_VERSION
	.align		4
.L_131:
        /*0028*/ 	.byte	0x03, 0x5f
        /*002a*/ 	.short	0x0101


	//----- nvinfo : EIATTR_VRC_CTA_INIT_COUNT
	.align		4
        /*002c*/ 	.byte	0x02, 0x4a
	.zero		1
	.zero		1


	//----- nvinfo : EIATTR_SYSCALL_OFFSETS
	.align		4
        /*0030*/ 	.byte	0x04, 0x46
        /*0032*/ 	.short	(.L_133 - .L_132)


	//   ....[0]....
.L_132:
        /*0034*/ 	.word	0x000001c0


	//   ....[1]....
        /*0038*/ 	.word	0x00000360


	//   ....[2]....
        /*003c*/ 	.word	0x00000400


	//   ....[3]....
        /*0040*/ 	.word	0x000004a0


	//   ....[4]....
        /*0044*/ 	.word	0x00000540


	//   ....[5]....
        /*0048*/ 	.word	0x000006d0


	//   ....[6]....
        /*004c*/ 	.word	0x000007a0


	//----- nvinfo : EIATTR_EXIT_INSTR_OFFSETS
	.align		4
.L_133:
        /*0050*/ 	.byte	0x04, 0x1c
        /*0052*/ 	.short	(.L_135 - .L_134)


	//   ....[0]....
.L_134:
        /*0054*/ 	.word	0x000000e0


	//   ....[1]....
        /*0058*/ 	.word	0x000007b0


	//----- nvinfo : EIATTR_CRS_STACK_SIZE
	.align		4
.L_135:
        /*005c*/ 	.byte	0x04, 0x1e
        /*005e*/ 	.short	(.L_137 - .L_136)
.L_136:
        /*0060*/ 	.word	0x00000000


	//----- nvinfo : EIATTR_CBANK_PARAM_SIZE
	.align		4
.L_137:
        /*0064*/ 	.byte	0x03, 0x19
        /*0066*/ 	.short	0x0008


	//----- nvinfo : EIATTR_PARAM_CBANK
	.align		4
        /*0068*/ 	.byte	0x04, 0x0a
        /*006a*/ 	.short	(.L_139 - .L_138)
	.align		4
.L_138:
        /*006c*/ 	.word	index@(.nv.constant0._Z15print_graph_devP5Graph)
        /*0070*/ 	.short	0x0380
        /*0072*/ 	.short	0x0008


	//----- nvinfo : EIATTR_SW_WAR
	.align		4
.L_139:
        /*0074*/ 	.byte	0x04, 0x36
        /*0076*/ 	.short	(.L_141 - .L_140)
.L_140:
        /*0078*/ 	.word	0x00000008
.L_141:


//--------------------- .nv.callgraph             --------------------------
	.section	.nv.callgraph,"",@"SHT_CUDA_CALLGRAPH"
	.align	4
	.sectionentsize	8
	.align		4
        /*0000*/ 	.word	0x00000000
	.align		4
        /*0004*/ 	.word	0xffffffff
	.align		4
        /*0008*/ 	.word	index@(_Z21maximalIndependentSetPK5GraphPiS2_)
	.align		4
        /*000c*/ 	.word	index@(vprintf)
	.align		4
        /*0010*/ 	.word	index@(_Z27maximalIndependentSetKernelPK5GraphPiS2_)
	.align		4
        /*0014*/ 	.word	index@(vprintf)
	.align		4
        /*0018*/ 	.word	index@(_Z15print_graph_devP5GraphPj)
	.align		4
        /*001c*/ 	.word	index@(vprintf)
	.align		4
        /*0020*/ 	.word	index@(_Z15print_graph_devP5Graph)
	.align		4
        /*0024*/ 	.word	index@(vprintf)
	.align		4
        /*0028*/ 	.word	0x00000000
	.align		4
        /*002c*/ 	.word	0xfffffffe
	.align		4
        /*0030*/ 	.word	0x00000000
	.align		4
        /*0034*/ 	.word	0xfffffffd
	.align		4
        /*0038*/ 	.word	0x00000000
	.align		4
        /*003c*/ 	.word	0xfffffffc


//--------------------- .nv.constant4             --------------------------
	.section	.nv.constant4,"a",@progbits
	.align	8
	.align		8
.nv.constant4:
        /*0000*/ 	.dword	$str
	.align		8
        /*0008*/ 	.dword	$str$1
	.align		8
        /*0010*/ 	.dword	$str$2
	.align		8
        /*0018*/ 	.dword	$str$3
	.align		8
        /*0020*/ 	.dword	vprintf


//--------------------- .text._Z21maximalIndependentSetPK5GraphPi --------------------------
	.section	.text._Z21maximalIndependentSetPK5GraphPi,"ax",@progbits
	.align	128
        .global         _Z21maximalIndependentSetPK5GraphPi
        .type           _Z21maximalIndependentSetPK5GraphPi,@function
        .size           _Z21maximalIndependentSetPK5GraphPi,(.L_x_78 - _Z21maximalIndependentSetPK5GraphPi)
        .other          _Z21maximalIndependentSetPK5GraphPi,@"STO_CUDA_ENTRY STV_DEFAULT"
_Z21maximalIndependentSetPK5GraphPi:
.text._Z21maximalIndependentSetPK5GraphPi:
[----:B------:R-:W-:Y:S08]  /*0000*/  LDC R1, c[0x0][0x37c] ;  /* 0x0000df00ff017b82 */ /* 0x000ff00000000800 */
[----:B------:R-:W0:Y:S01]  /*0010*/  LDC.64 R12, c[0x0][0x380] ;  /* 0x0000e000ff0c7b82 */ /* 0x000e220000000a00 */
[----:B------:R-:W0:Y:S02]  /*0020*/  LDCU.64 UR4, c[0x0][0x358] ;  /* 0x00006b00ff0477ac */ /* 0x000e240008000a00 */
[----:B0-----:R-:W2:Y:S05]  /*0030*/  LDG.E.64 R12, desc[UR4][R12.64+0x8] ;  /* 0x000008040c0c7981 */ /* 0x001eaa000c1e1b00 */
[----:B------:R-:W0:Y:S01]  /*0040*/  S2UR UR6, SR_CTAID.X ;  /* 0x00000000000679c3 */ /* 0x000e220000002500 */
[----:B------:R-:W0:Y:S07]  /*0050*/  S2R R3, SR_TID.X ;  /* 0x0000000000037919 */ /* 0x000e2e0000002100 */
[----:B------:R-:W0:Y:S02]  /*0060*/  LDC R0, c[0x0][0x360] ;  /* 0x0000d800ff007b82 */ /* 0x000e240000000800 */
[----:B0-----:R-:W-:-:S04]  /*0070*/  IMAD R0, R0, UR6, R3 ;  /* 0x0000000600007c24 */ /* 0x001fc8000f8e0203 */
[----:B--2---:R-:W-:-:S06]  /*0080*/  IMAD.WIDE.U32 R2, R0, 0x10, R12 ;  /* 0x0000001000027825 */ /* 0x004fcc00078e000c */
[----:B------:R-:W2:Y:S02]  /*0090*/  LDG.E R2, desc[UR4][R2.64] ;  /* 0x0000000402027981 */ /* 0x000ea4000c1e1900 */
[----:B--2---:R-:W-:Y:S02]  /*00a0*/  ISETP.NE.U32.AND P0, PT, R2, RZ, PT ;  /* 0x000000ff0200720c */ /* 0x004fe40003f05070 */
[----:B------:R-:W-:-:S04]  /*00b0*/  SHF.R.S32.HI R6, RZ, 0x1f, R2 ;  /* 0x0000001fff067819 */ /* 0x000fc80000011402 */
[----:B------:R-:W-:-:S13]  /*00c0*/  ISETP.NE.AND.EX P0, PT, R6, RZ, PT, P0 ;  /* 0x000000ff0600720c */ /* 0x000fda0003f05300 */
[----:B------:R-:W-:Y:S05]  /*00d0*/  @!P0 EXIT ;  /* 0x000000000000894d */ /* 0x000fea0003800000 */
[----:B------:R-:W5:Y:S01]  /*00e0*/  LDG.E.64 R12, desc[UR4][R12.64+0x8] ;  /* 0x000008040c0c7981 */ /* 0x000f62000c1e1b00 */
[C---:B------:R-:W-:Y:S01]  /*00f0*/  ISETP.GE.U32.AND P0, PT, R2.reuse, 0x10, PT ;  /* 0x000000100200780c */ /* 0x040fe20003f06070 */
[----:B------:R-:W-:Y:S01]  /*0100*/  BSSY.RECONVERGENT B0, `(.L_x_0) ;  /* 0x0000064000007945 */ /* 0x000fe20003800200 */
[----:B------:R-:W-:Y:S01]  /*0110*/  LOP3.LUT P1, RZ, R2, 0xf, RZ, 0xc0, !PT ;  /* 0x0000000f02ff7812 */ /* 0x000fe2000782c0ff */
[----:B------:R-:W-:Y:S02]  /*0120*/  IMAD.MOV.U32 R5, RZ, RZ, 0x1 ;  /* 0x00000001ff057424 */ /* 0x000fe400078e00ff */
[----:B------:R-:W-:Y:S02]  /*0130*/  IMAD.MOV.U32 R3, RZ, RZ, RZ ;  /* 0x000000ffff037224 */ /* 0x000fe400078e00ff */
[----:B------:R-:W-:-:S06]  /*0140*/  IMAD.MOV.U32 R4, RZ, RZ, RZ ;  /* 0x000000ffff047224 */ /* 0x000fcc00078e00ff */
[----:B------:R-:W-:Y:S05]  /*0150*/  @!P0 BRA `(.L_x_1) ;  /* 0x0000000400788947 */ /* 0x000fea0003800000 */
[----:B-----5:R-:W-:Y:S01]  /*0160*/  IADD3 R16, P0, PT, R12, 0x20, RZ ;  /* 0x000000200c107810 */ /* 0x020fe20007f1e0ff */
[----:B------:R-:W-:Y:S01]  /*0170*/  IMAD.MOV.U32 R5, RZ, RZ, 0x1 ;  /* 0x00000001ff057424 */ /* 0x000fe200078e00ff */
[----:B------:R-:W-:Y:S01]  /*0180*/  LOP3.LUT R3, R2, 0xfffffff0, RZ, 0xc0, !PT ;  /* 0xfffffff002037812 */ /* 0x000fe200078ec0ff */
[----:B------:R-:W-:Y:S02]  /*0190*/  IMAD.MOV.U32 R4, RZ, RZ, R6 ;  /* 0x000000ffff047224 */ /* 0x000fe400078e0006 */
[----:B------:R-:W-:Y:S02]  /*01a0*/  IMAD.X R17, RZ, RZ, R13, P0 ;  /* 0x000000ffff117224 */ /* 0x000fe400000e060d */
[----:B------:R-:W-:-:S07]  /*01b0*/  IMAD.MOV.U32 R7, RZ, RZ, R3 ;  /* 0x000000ffff077224 */ /* 0x000fce00078e0003 */
.L_x_2:
[----:B------:R-:W2:Y:S01]  /*01c0*/  LDG.E R9, desc[UR4][R16.64+-0x20] ;  /* 0xffffe00410097981 */ /* 0x000ea2000c1e1900 */
[----:B------:R-:W2:Y:S03]  /*01d0*/  LDC.64 R14, c[0x0][0x388] ;  /* 0x0000e200ff0e7b82 */ /* 0x000ea60000000a00 */
[----:B------:R-:W3:Y:S04]  /*01e0*/  LDG.E R19, desc[UR4][R16.64+-0x1c] ;  /* 0xffffe40410137981 */ /* 0x000ee8000c1e1900 */
[----:B------:R-:W4:Y:S04]  /*01f0*/  LDG.E R29, desc[UR4][R16.64+-0x18] ;  /* 0xffffe804101d7981 */ /* 0x000f28000c1e1900 */
[----:B------:R-:W5:Y:S04]  /*0200*/  LDG.E R24, desc[UR4][R16.64+-0x14] ;  /* 0xffffec0410187981 */ /* 0x000f68000c1e1900 */
[----:B------:R-:W5:Y:S04]  /*0210*/  LDG.E R27, desc[UR4][R16.64+-0x10] ;  /* 0xfffff004101b7981 */ /* 0x000f68000c1e1900 */
[----:B------:R-:W5:Y:S04]  /*0220*/  LDG.E R22, desc[UR4][R16.64+-0xc] ;  /* 0xfffff40410167981 */ /* 0x000f68000c1e1900 */
[----:B------:R-:W5:Y:S04]  /*0230*/  LDG.E R25, desc[UR4][R16.64+-0x8] ;  /* 0xfffff80410197981 */ /* 0x000f68000c1e1900 */
[----:B------:R-:W5:Y:S04]  /*0240*/  LDG.E R10, desc[UR4][R16.64+-0x4] ;  /* 0xfffffc04100a7981 */ /* 0x000f68000c1e1900 */
[----:B------:R-:W5:Y:S04]  /*0250*/  LDG.E R11, desc[UR4][R16.64] ;  /* 0x00000004100b7981 */ /* 0x000f68000c1e1900 */
[----:B------:R-:W5:Y:S01]  /*0260*/  LDG.E R23, desc[UR4][R16.64+0x18] ;  /* 0x0000180410177981 */ /* 0x000f62000c1e1900 */
[----:B--2---:R-:W-:-:S04]  /*0270*/  IMAD.WIDE R8, R9, 0x4, R14 ;  /* 0x0000000409087825 */ /* 0x004fc800078e020e */
[--C-:B---3--:R-:W-:Y:S01]  /*0280*/  IMAD.WIDE R18, R19, 0x4, R14.reuse ;  /* 0x0000000413127825 */ /* 0x108fe200078e020e */
[----:B------:R-:W2:Y:S03]  /*0290*/  LDG.E R20, desc[UR4][R8.64] ;  /* 0x0000000408147981 */ /* 0x000ea6000c1e1900 */
[--C-:B----4-:R-:W-:Y:S01]  /*02a0*/  IMAD.WIDE R28, R29, 0x4, R14.reuse ;  /* 0x000000041d1c7825 */ /* 0x110fe200078e020e */
[----:B------:R-:W3:Y:S05]  /*02b0*/  LDG.E R21, desc[UR4][R18.64] ;  /* 0x0000000412157981 */ /* 0x000eea000c1e1900 */
[----:B------:R-:W4:Y:S04]  /*02c0*/  LDG.E R28, desc[UR4][R28.64] ;  /* 0x000000041c1c7981 */ /* 0x000f28000c1e1900 */
[----:B------:R-:W4:Y:S04]  /*02d0*/  LDG.E R8, desc[UR4][R16.64+0x4] ;  /* 0x0000040410087981 */ /* 0x000f28000c1e1900 */
[----:B------:R-:W4:Y:S04]  /*02e0*/  LDG.E R18, desc[UR4][R16.64+0xc] ;  /* 0x00000c0410127981 */ /* 0x000f28000c1e1900 */
[----:B------:R-:W4:Y:S04]  /*02f0*/  LDG.E R19, desc[UR4][R16.64+0x10] ;  /* 0x0000100410137981 */ /* 0x000f28000c1e1900 */
[----:B------:R-:W4:Y:S01]  /*0300*/  LDG.E R9, desc[UR4][R16.64+0x8] ;  /* 0x0000080410097981 */ /* 0x000f22000c1e1900 */
[----:B-----5:R-:W-:-:S03]  /*0310*/  IMAD.WIDE R26, R27, 0x4, R14 ;  /* 0x000000041b1a7825 */ /* 0x020fc600078e020e */
[----:B------:R-:W5:Y:S04]  /*0320*/  LDG.E R29, desc[UR4][R16.64+0x14] ;  /* 0x00001404101d7981 */ /* 0x000f68000c1e1900 */
[----:B------:R-:W5:Y:S01]  /*0330*/  LDG.E R27, desc[UR4][R26.64] ;  /* 0x000000041a1b7981 */ /* 0x000f62000c1e1900 */
[----:B--2---:R-:W-:Y:S02]  /*0340*/  ISETP.NE.AND P2, PT, R20, 0x1, PT ;  /* 0x000000011400780c */ /* 0x004fe40003f45270 */
[----:B---3--:R-:W-:Y:S01]  /*0350*/  ISETP.NE.AND P3, PT, R21, 0x1, PT ;  /* 0x000000011500780c */ /* 0x008fe20003f65270 */
[----:B------:R-:W-:Y:S01]  /*0360*/  IMAD.WIDE R20, R24, 0x4, R14 ;  /* 0x0000000418147825 */ /* 0x000fe200078e020e */
[----:B----4-:R-:W-:-:S04]  /*0370*/  ISETP.NE.AND P0, PT, R28, 0x1, PT ;  /* 0x000000011c00780c */ /* 0x010fc80003f05270 */
[----:B------:R0:W2:Y:S01]  /*0380*/  LDG.E R28, desc[UR4][R20.64] ;  /* 0x00000004141c7981 */ /* 0x0000a2000c1e1900 */
[----:B------:R-:W-:-:S06]  /*0390*/  IMAD.WIDE R24, R25, 0x4, R14 ;  /* 0x0000000419187825 */ /* 0x000fcc00078e020e */
[----:B------:R-:W3:Y:S01]  /*03a0*/  LDG.E R25, desc[UR4][R24.64] ;  /* 0x0000000418197981 */ /* 0x000ee2000c1e1900 */
[----:B0-----:R-:W-:-:S05]  /*03b0*/  IMAD.WIDE R20, R22, 0x4, R14 ;  /* 0x0000000416147825 */ /* 0x001fca00078e020e */
[----:B------:R0:W4:Y:S02]  /*03c0*/  LDG.E R26, desc[UR4][R20.64] ;  /* 0x00000004141a7981 */ /* 0x000124000c1e1900 */
[----:B0-----:R-:W-:-:S04]  /*03d0*/  IMAD.WIDE R20, R10, 0x4, R14 ;  /* 0x000000040a147825 */ /* 0x001fc800078e020e */
[--C-:B------:R-:W-:Y:S01]  /*03e0*/  IMAD.WIDE R10, R11, 0x4, R14.reuse ;  /* 0x000000040b0a7825 */ /* 0x100fe200078e020e */
[----:B------:R0:W3:Y:S05]  /*03f0*/  LDG.E R24, desc[UR4][R20.64] ;  /* 0x0000000414187981 */ /* 0x0000ea000c1e1900 */
[----:B------:R-:W3:Y:S01]  /*0400*/  LDG.E R11, desc[UR4][R10.64] ;  /* 0x000000040a0b7981 */ /* 0x000ee2000c1e1900 */
[----:B0-----:R-:W-:-:S05]  /*0410*/  IMAD.WIDE R20, R8, 0x4, R14 ;  /* 0x0000000408147825 */ /* 0x001fca00078e020e */
[----:B------:R0:W3:Y:S02]  /*0420*/  LDG.E R10, desc[UR4][R20.64] ;  /* 0x00000004140a7981 */ /* 0x0000e4000c1e1900 */
[----:B0-----:R-:W-:-:S04]  /*0430*/  IMAD.WIDE R20, R18, 0x4, R14 ;  /* 0x0000000412147825 */ /* 0x001fc800078e020e */
[----:B------:R-:W-:-:S06]  /*0440*/  IMAD.WIDE R18, R19, 0x4, R14 ;  /* 0x0000000413127825 */ /* 0x000fcc00078e020e */
[----:B------:R-:W3:Y:S04]  /*0450*/  LDG.E R18, desc[UR4][R18.64] ;  /* 0x0000000412127981 */ /* 0x000ee8000c1e1900 */
[----:B------:R-:W2:Y:S01]  /*0460*/  LDG.E R19, desc[UR4][R16.64+0x1c] ;  /* 0x00001c0410137981 */ /* 0x000ea2000c1e1900 */
[----:B------:R-:W-:-:S06]  /*0470*/  IMAD.WIDE R8, R9, 0x4, R14 ;  /* 0x0000000409087825 */ /* 0x000fcc00078e020e */
[----:B------:R-:W3:Y:S04]  /*0480*/  LDG.E R9, desc[UR4][R8.64] ;  /* 0x0000000408097981 */ /* 0x000ee8000c1e1900 */
[----:B------:R5:W3:Y:S02]  /*0490*/  LDG.E R8, desc[UR4][R20.64] ;  /* 0x0000000414087981 */ /* 0x000ae4000c1e1900 */
[----:B-----5:R-:W-:-:S05]  /*04a0*/  IMAD.WIDE R20, R29, 0x4, R14 ;  /* 0x000000041d147825 */ /* 0x020fca00078e020e */
[----:B------:R-:W5:Y:S01]  /*04b0*/  LDG.E R29, desc[UR4][R20.64] ;  /* 0x00000004141d7981 */ /* 0x000f62000c1e1900 */
[----:B------:R-:W-:-:S06]  /*04c0*/  IMAD.WIDE R22, R23, 0x4, R14 ;  /* 0x0000000417167825 */ /* 0x000fcc00078e020e */
[----:B------:R-:W5:Y:S01]  /*04d0*/  LDG.E R22, desc[UR4][R22.64] ;  /* 0x0000000416167981 */ /* 0x000f62000c1e1900 */
[----:B------:R-:W-:-:S04]  /*04e0*/  SEL R5, R5, RZ, P2 ;  /* 0x000000ff05057207 */ /* 0x000fc80001000000 */
[----:B------:R-:W-:-:S04]  /*04f0*/  SEL R5, R5, RZ, P3 ;  /* 0x000000ff05057207 */ /* 0x000fc80001800000 */
[----:B------:R-:W-:Y:S02]  /*0500*/  SEL R5, R5, RZ, P0 ;  /* 0x000000ff05057207 */ /* 0x000fe40000000000 */
[----:B------:R-:W-:Y:S01]  /*0510*/  ISETP.NE.AND P0, PT, R27, 0x1, PT ;  /* 0x000000011b00780c */ /* 0x000fe20003f05270 */
[----:B--2---:R-:W-:-:S06]  /*0520*/  IMAD.WIDE R14, R19, 0x4, R14 ;  /* 0x00000004130e7825 */ /* 0x004fcc00078e020e */
[----:B------:R-:W2:Y:S01]  /*0530*/  LDG.E R14, desc[UR4][R14.64] ;  /* 0x000000040e0e7981 */ /* 0x000ea2000c1e1900 */
[----:B------:R-:W-:-:S04]  /*0540*/  ISETP.NE.AND P2, PT, R28, 0x1, PT ;  /* 0x000000011c00780c */ /* 0x000fc80003f45270 */
[----:B------:R-:W-:Y:S02]  /*0550*/  SEL R5, R5, RZ, P2 ;  /* 0x000000ff05057207 */ /* 0x000fe40001000000 */
[----:B----4-:R-:W-:Y:S02]  /*0560*/  ISETP.NE.AND P2, PT, R26, 0x1, PT ;  /* 0x000000011a00780c */ /* 0x010fe40003f45270 */
[----:B------:R-:W-:Y:S02]  /*0570*/  SEL R5, R5, RZ, P0 ;  /* 0x000000ff05057207 */ /* 0x000fe40000000000 */
[----:B---3--:R-:W-:Y:S02]  /*0580*/  ISETP.NE.AND P0, PT, R25, 0x1, PT ;  /* 0x000000011900780c */ /* 0x008fe40003f05270 */
[----:B------:R-:W-:Y:S02]  /*0590*/  SEL R5, R5, RZ, P2 ;  /* 0x000000ff05057207 */ /* 0x000fe40001000000 */
[----:B------:R-:W-:-:S02]  /*05a0*/  ISETP.NE.AND P2, PT, R24, 0x1, PT ;  /* 0x000000011800780c */ /* 0x000fc40003f45270 */
[----:B------:R-:W-:Y:S02]  /*05b0*/  SEL R5, R5, RZ, P0 ;  /* 0x000000ff05057207 */ /* 0x000fe40000000000 */
[----:B------:R-:W-:Y:S02]  /*05c0*/  ISETP.NE.AND P0, PT, R11, 0x1, PT ;  /* 0x000000010b00780c */ /* 0x000fe40003f05270 */
[----:B------:R-:W-:Y:S02]  /*05d0*/  SEL R5, R5, RZ, P2 ;  /* 0x000000ff05057207 */ /* 0x000fe40001000000 */
[----:B------:R-:W-:Y:S02]  /*05e0*/  ISETP.NE.AND P2, PT, R10, 0x1, PT ;  /* 0x000000010a00780c */ /* 0x000fe40003f45270 */
[----:B------:R-:W-:Y:S02]  /*05f0*/  SEL R5, R5, RZ, P0 ;  /* 0x000000ff05057207 */ /* 0x000fe40000000000 */
[----:B------:R-:W-:-:S02]  /*0600*/  ISETP.NE.AND P0, PT, R9, 0x1, PT ;  /* 0x000000010900780c */ /* 0x000fc40003f05270 */
[----:B------:R-:W-:Y:S02]  /*0610*/  SEL R5, R5, RZ, P2 ;  /* 0x000000ff05057207 */ /* 0x000fe40001000000 */
[----:B------:R-:W-:Y:S02]  /*0620*/  ISETP.NE.AND P2, PT, R8, 0x1, PT ;  /* 0x000000010800780c */ /* 0x000fe40003f45270 */
[----:B------:R-:W-:Y:S02]  /*0630*/  SEL R5, R5, RZ, P0 ;  /* 0x000000ff05057207 */ /* 0x000fe40000000000 */
[----:B------:R-:W-:Y:S02]  /*0640*/  ISETP.NE.AND P3, PT, R18, 0x1, PT ;  /* 0x000000011200780c */ /* 0x000fe40003f65270 */
[----:B------:R-:W-:Y:S02]  /*0650*/  SEL R5, R5, RZ, P2 ;  /* 0x000000ff05057207 */ /* 0x000fe40001000000 */
[----:B-----5:R-:W-:-:S02]  /*0660*/  ISETP.NE.AND P0, PT, R29, 0x1, PT ;  /* 0x000000011d00780c */ /* 0x020fc40003f05270 */
[----:B------:R-:W-:Y:S02]  /*0670*/  SEL R5, R5, RZ, P3 ;  /* 0x000000ff05057207 */ /* 0x000fe40001800000 */
[----:B------:R-:W-:Y:S02]  /*0680*/  IADD3 R7, P3, PT, R7, -0x10, RZ ;  /* 0xfffffff007077810 */ /* 0x000fe40007f7e0ff */
[----:B------:R-:W-:Y:S02]  /*0690*/  SEL R5, R5, RZ, P0 ;  /* 0x000000ff05057207 */ /* 0x000fe40000000000 */
[----:B------:R-:W-:Y:S02]  /*06a0*/  IADD3.X R6, PT, PT, R6, -0x1, RZ, P3, !PT ;  /* 0xffffffff06067810 */ /* 0x000fe40001ffe4ff */
[----:B------:R-:W-:-:S04]  /*06b0*/  ISETP.NE.U32.AND P0, PT, R7, RZ, PT ;  /* 0x000000ff0700720c */ /* 0x000fc80003f05070 */
[----:B------:R-:W-:Y:S02]  /*06c0*/  ISETP.NE.AND.EX P0, PT, R6, RZ, PT, P0 ;  /* 0x000000ff0600720c */ /* 0x000fe40003f05300 */
[----:B------:R-:W-:-:S04]  /*06d0*/  ISETP.NE.AND P2, PT, R22, 0x1, PT ;  /* 0x000000011600780c */ /* 0x000fc80003f45270 */
[----:B------:R-:W-:Y:S02]  /*06e0*/  SEL R5, R5, RZ, P2 ;  /* 0x000000ff05057207 */ /* 0x000fe40001000000 */
[----:B------:R-:W-:-:S05]  /*06f0*/  IADD3 R16, P2, PT, R16, 0x40, RZ ;  /* 0x0000004010107810 */ /* 0x000fca0007f5e0ff */
[----:B------:R-:W-:Y:S01]  /*0700*/  IMAD.X R17, RZ, RZ, R17, P2 ;  /* 0x000000ffff117224 */ /* 0x000fe200010e0611 */
[----:B--2---:R-:W-:-:S04]  /*0710*/  ISETP.NE.AND P3, PT, R14, 0x1, PT ;  /* 0x000000010e00780c */ /* 0x004fc80003f65270 */
[----:B------:R-:W-:Y:S01]  /*0720*/  SEL R5, R5, RZ, P3 ;  /* 0x000000ff05057207 */ /* 0x000fe20001800000 */
[----:B------:R-:W-:Y:S08]  /*0730*/  @P0 BRA `(.L_x_2) ;  /* 0xfffffff800a00947 */ /* 0x000ff0000383ffff */
.L_x_1:
[----:B------:R-:W-:Y:S05]  /*0740*/  BSYNC.RECONVERGENT B0 ;  /* 0x0000000000007941 */ /* 0x000fea0003800200 */
.L_x_0:
[----:B------:R-:W-:Y:S01]  /*0750*/  BSSY.RECONVERGENT B0, `(.L_x_3) ;  /* 0x000006e000007945 */ /* 0x000fe20003800200 */
[----:B------:R-:W-:-:S03]  /*0760*/  IMAD.MOV.U32 R20, RZ, RZ, 0x1 ;  /* 0x00000001ff147424 */ /* 0x000fc600078e00ff */
[----:B------:R-:W-:Y:S05]  /*0770*/  @!P1 BRA `(.L_x_4) ;  /* 0x0000000400ac9947 */ /* 0x000fea0003800000 */
[----:B------:R-:W-:Y:S01]  /*0780*/  LOP3.LUT R6, R2, 0xf, RZ, 0xc0, !PT ;  /* 0x0000000f02067812 */ /* 0x000fe200078ec0ff */
[----:B------:R-:W-:Y:S03]  /*0790*/  BSSY.RECONVERGENT B1, `(.L_x_5) ;  /* 0x0000034000017945 */ /* 0x000fe60003800200 */
[----:B------:R-:W-:-:S04]  /*07a0*/  IADD3 R6, P1, PT, R6, -0x1, RZ ;  /* 0xffffffff06067810 */ /* 0x000fc80007f3e0ff */
[----:B------:R-:W-:Y:S01]  /*07b0*/  ISETP.GE.U32.AND P0, PT, R6, 0x7, PT ;  /* 0x000000070600780c */ /* 0x000fe20003f06070 */
[----:B------:R-:W-:Y:S01]  /*07c0*/  IMAD.X R6, RZ, RZ, -0x1, P1 ;  /* 0xffffffffff067424 */ /* 0x000fe200008e06ff */
[----:B------:R-:W-:-:S04]  /*07d0*/  LOP3.LUT P1, RZ, R2, 0x7, RZ, 0xc0, !PT ;  /* 0x0000000702ff7812 */ /* 0x000fc8000782c0ff */
[----:B------:R-:W-:-:S13]  /*07e0*/  ISETP.GE.U32.AND.EX P0, PT, R6, RZ, PT, P0 ;  /* 0x000000ff0600720c */ /* 0x000fda0003f06100 */
[----:B------:R-:W-:Y:S05]  /*07f0*/  @!P0 BRA `(.L_x_6) ;  /* 0x0000000000b48947 */ /* 0x000fea0003800000 */
[C---:B-----5:R-:W-:Y:S01]  /*0800*/  LEA R24, P0, R3.reuse, R12, 0x2 ;  /* 0x0000000c03187211 */ /* 0x060fe200078010ff */
[----:B------:R-:W0:Y:S03]  /*0810*/  LDC.64 R6, c[0x0][0x388] ;  /* 0x0000e200ff067b82 */ /* 0x000e260000000a00 */
[----:B------:R-:W-:-:S05]  /*0820*/  LEA.HI.X R25, R3, R13, R4, 0x2, P0 ;  /* 0x0000000d03197211 */ /* 0x000fca00000f1404 */
[----:B------:R-:W0:Y:S04]  /*0830*/  LDG.E R27, desc[UR4][R24.64] ;  /* 0x00000004181b7981 */ /* 0x000e28000c1e1900 */
[----:B------:R-:W2:Y:S04]  /*0840*/  LDG.E R19, desc[UR4][R24.64+0x4] ;  /* 0x0000040418137981 */ /* 0x000ea8000c1e1900 */
[----:B------:R-:W3:Y:S04]  /*0850*/  LDG.E R9, desc[UR4][R24.64+0x8] ;  /* 0x0000080418097981 */ /* 0x000ee8000c1e1900 */
[----:B------:R-:W4:Y:S04]  /*0860*/  LDG.E R11, desc[UR4][R24.64+0xc] ;  /* 0x00000c04180b7981 */ /* 0x000f28000c1e1900 */
[----:B------:R-:W4:Y:S04]  /*0870*/  LDG.E R15, desc[UR4][R24.64+0x10] ;  /* 0x00001004180f7981 */ /* 0x000f28000c1e1900 */
[----:B------:R-:W4:Y:S04]  /*0880*/  LDG.E R17, desc[UR4][R24.64+0x14] ;  /* 0x0000140418117981 */ /* 0x000f28000c1e1900 */
[----:B------:R-:W4:Y:S04]  /*0890*/  LDG.E R23, desc[UR4][R24.64+0x18] ;  /* 0x0000180418177981 */ /* 0x000f28000c1e1900 */
[----:B------:R1:W4:Y:S01]  /*08a0*/  LDG.E R21, desc[UR4][R24.64+0x1c] ;  /* 0x00001c0418157981 */ /* 0x000322000c1e1900 */
[----:B0-----:R-:W-:-:S04]  /*08b0*/  IMAD.WIDE R26, R27, 0x4, R6 ;  /* 0x000000041b1a7825 */ /* 0x001fc800078e0206 */
[--C-:B--2---:R-:W-:Y:S01]  /*08c0*/  IMAD.WIDE R18, R19, 0x4, R6.reuse ;  /* 0x0000000413127825 */ /* 0x104fe200078e0206 */
[----:B------:R-:W2:Y:S03]  /*08d0*/  LDG.E R22, desc[UR4][R26.64] ;  /* 0x000000041a167981 */ /* 0x000ea6000c1e1900 */
[--C-:B---3--:R-:W-:Y:S02]  /*08e0*/  IMAD.WIDE R8, R9, 0x4, R6.reuse ;  /* 0x0000000409087825 */ /* 0x108fe400078e0206 */
[----:B------:R-:W3:Y:S02]  /*08f0*/  LDG.E R18, desc[UR4][R18.64] ;  /* 0x0000000412127981 */ /* 0x000ee4000c1e1900 */
[--C-:B----4-:R-:W-:Y:S02]  /*0900*/  IMAD.WIDE R10, R11, 0x4, R6.reuse ;  /* 0x000000040b0a7825 */ /* 0x110fe400078e0206 */
[----:B------:R-:W4:Y:S02]  /*0910*/  LDG.E R8, desc[UR4][R8.64] ;  /* 0x0000000408087981 */ /* 0x000f24000c1e1900 */
[----:B------:R-:W-:-:S02]  /*0920*/  IMAD.WIDE R14, R15, 0x4, R6 ;  /* 0x000000040f0e7825 */ /* 0x000fc400078e0206 */
[----:B------:R-:W4:Y:S02]  /*0930*/  LDG.E R10, desc[UR4][R10.64] ;  /* 0x000000040a0a7981 */ /* 0x000f24000c1e1900 */
[--C-:B------:R-:W-:Y:S02]  /*0940*/  IMAD.WIDE R16, R17, 0x4, R6.reuse ;  /* 0x0000000411107825 */ /* 0x100fe400078e0206 */
[----:B------:R-:W4:Y:S02]  /*0950*/  LDG.E R14, desc[UR4][R14.64] ;  /* 0x000000040e0e7981 */ /* 0x000f24000c1e1900 */
[--C-:B-1----:R-:W-:Y:S02]  /*0960*/  IMAD.WIDE R24, R23, 0x4, R6.reuse ;  /* 0x0000000417187825 */ /* 0x102fe400078e0206 */
[----:B------:R-:W4:Y:S02]  /*0970*/  LDG.E R16, desc[UR4][R16.64] ;  /* 0x0000000410107981 */ /* 0x000f24000c1e1900 */
[----:B------:R-:W-:-:S02]  /*0980*/  IMAD.WIDE R6, R21, 0x4, R6 ;  /* 0x0000000415067825 */ /* 0x000fc400078e0206 */
[----:B------:R-:W4:Y:S04]  /*0990*/  LDG.E R24, desc[UR4][R24.64] ;  /* 0x0000000418187981 */ /* 0x000f28000c1e1900 */
[----:B------:R-:W4:Y:S01]  /*09a0*/  LDG.E R6, desc[UR4][R6.64] ;  /* 0x0000000406067981 */ /* 0x000f22000c1e1900 */
[----:B--2---:R-:W-:-:S04]  /*09b0*/  ISETP.NE.AND P0, PT, R22, 0x1, PT ;  /* 0x000000011600780c */ /* 0x004fc80003f05270 */
[----:B------:R-:W-:Y:S02]  /*09c0*/  SEL R5, R5, RZ, P0 ;  /* 0x000000ff05057207 */ /* 0x000fe40000000000 */
[----:B---3--:R-:W-:Y:S02]  /*09d0*/  ISETP.NE.AND P2, PT, R18, 0x1, PT ;  /* 0x000000011200780c */ /* 0x008fe40003f45270 */
[----:B----4-:R-:W-:Y:S02]  /*09e0*/  ISETP.NE.AND P0, PT, R8, 0x1, PT ;  /* 0x000000010800780c */ /* 0x010fe40003f05270 */
[----:B------:R-:W-:Y:S02]  /*09f0*/  SEL R5, R5, RZ, P2 ;  /* 0x000000ff05057207 */ /* 0x000fe40001000000 */
[----:B------:R-:W-:Y:S02]  /*0a00*/  ISETP.NE.AND P2, PT, R10, 0x1, PT ;  /* 0x000000010a00780c */ /* 0x000fe40003f45270 */
[----:B------:R-:W-:-:S02]  /*0a10*/  SEL R5, R5, RZ, P0 ;  /* 0x000000ff05057207 */ /* 0x000fc40000000000 */
[----:B------:R-:W-:Y:S02]  /*0a20*/  ISETP.NE.AND P0, PT, R14, 0x1, PT ;  /* 0x000000010e00780c */ /* 0x000fe40003f05270 */
[----:B------:R-:W-:Y:S02]  /*0a30*/  SEL R5, R5, RZ, P2 ;  /* 0x000000ff05057207 */ /* 0x000fe40001000000 */
[----:B------:R-:W-:Y:S02]  /*0a40*/  ISETP.NE.AND P2, PT, R16, 0x1, PT ;  /* 0x000000011000780c */ /* 0x000fe40003f45270 */
[----:B------:R-:W-:Y:S02]  /*0a50*/  SEL R5, R5, RZ, P0 ;  /* 0x000000ff05057207 */ /* 0x000fe40000000000 */
[----:B------:R-:W-:Y:S02]  /*0a60*/  ISETP.NE.AND P0, PT, R24, 0x1, PT ;  /* 0x000000011800780c */ /* 0x000fe40003f05270 */
[----:B------:R-:W-:-:S02]  /*0a70*/  SEL R5, R5, RZ, P2 ;  /* 0x000000ff05057207 */ /* 0x000fc40001000000 */
[----:B------:R-:W-:Y:S02]  /*0a80*/  ISETP.NE.AND P2, PT, R6, 0x1, PT ;  /* 0x000000010600780c */ /* 0x000fe40003f45270 */
[----:B------:R-:W-:Y:S02]  /*0a90*/  SEL R5, R5, RZ, P0 ;  /* 0x000000ff05057207 */ /* 0x000fe40000000000 */
[----:B------:R-:W-:Y:S02]  /*0aa0*/  IADD3 R3, P0, PT, R3, 0x8, RZ ;  /* 0x0000000803037810 */ /* 0x000fe40007f1e0ff */
[----:B------:R-:W-:-:S03]  /*0ab0*/  SEL R5, R5, RZ, P2 ;  /* 0x000000ff05057207 */ /* 0x000fc60001000000 */
[----:B------:R-:W-:-:S08]  /*0ac0*/  IMAD.X R4, RZ, RZ, R4, P0 ;  /* 0x000000ffff047224 */ /* 0x000fd000000e0604 */
.L_x_6:
[----:B------:R-:W-:Y:S05]  /*0ad0*/  BSYNC.RECONVERGENT B1 ;  /* 0x0000000000017941 */ /* 0x000fea0003800200 */
.L_x_5:
        /* <DEDUP_REMOVED lines=15> */
[----:B------:R-:W4:Y:S01]  /*0bd0*/  LDG.E R19, desc[UR4][R8.64+0xc] ;  /* 0x00000c0408137981 */ /* 0x000f22000c1e1900 */
[----:B0-----:R-:W-:-:S04]  /*0be0*/  IMAD.WIDE R10, R11, 0x4, R6 ;  /* 0x000000040b0a7825 */ /* 0x001fc800078e0206 */
[--C-:B--2---:R-:W-:Y:S02]  /*0bf0*/  IMAD.WIDE R14, R15, 0x4, R6.reuse ;  /* 0x000000040f0e7825 */ /* 0x104fe400078e0206 */
[----:B------:R-:W2:Y:S02]  /*0c00*/  LDG.E R10, desc[UR4][R10.64] ;  /* 0x000000040a0a7981 */ /* 0x000ea4000c1e1900 */
[--C-:B---3--:R-:W-:Y:S02]  /*0c10*/  IMAD.WIDE R16, R17, 0x4, R6.reuse ;  /* 0x0000000411107825 */ /* 0x108fe400078e0206 */
[----:B------:R-:W3:Y:S02]  /*0c20*/  LDG.E R14, desc[UR4][R14.64] ;  /* 0x000000040e0e7981 */ /* 0x000ee4000c1e1900 */
[----:B----4-:R-:W-:Y:S02]  /*0c30*/  IMAD.WIDE R6, R19, 0x4, R6 ;  /* 0x0000000413067825 */ /* 0x010fe400078e0206 */
[----:B------:R-:W4:Y:S04]  /*0c40*/  LDG.E R16, desc[UR4][R16.64] ;  /* 0x0000000410107981 */ /* 0x000f28000c1e1900 */
[----:B------:R-:W4:Y:S01]  /*0c50*/  LDG.E R6, desc[UR4][R6.64] ;  /* 0x0000000406067981 */ /* 0x000f22000c1e1900 */
[----:B--2---:R-:W-:-:S02]  /*0c60*/  ISETP.NE.AND P0, PT, R10, 0x1, PT ;  /* 0x000000010a00780c */ /* 0x004fc40003f05270 */
[----:B---3--:R-:W-:Y:S02]  /*0c70*/  ISETP.NE.AND P2, PT, R14, 0x1, PT ;  /* 0x000000010e00780c */ /* 0x008fe40003f45270 */
[----:B------:R-:W-:Y:S02]  /*0c80*/  SEL R5, R5, RZ, P0 ;  /* 0x000000ff05057207 */ /* 0x000fe40000000000 */
[----:B----4-:R-:W-:Y:S02]  /*0c90*/  ISETP.NE.AND P0, PT, R16, 0x1, PT ;  /* 0x000000011000780c */ /* 0x010fe40003f05270 */
[----:B------:R-:W-:Y:S02]  /*0ca0*/  SEL R5, R5, RZ, P2 ;  /* 0x000000ff05057207 */ /* 0x000fe40001000000 */
[----:B------:R-:W-:Y:S02]  /*0cb0*/  ISETP.NE.AND P2, PT, R6, 0x1, PT ;  /* 0x000000010600780c */ /* 0x000fe40003f45270 */
[----:B------:R-:W-:-:S02]  /*0cc0*/  SEL R5, R5, RZ, P0 ;  /* 0x000000ff05057207 */ /* 0x000fc40000000000 */
[----:B------:R-:W-:Y:S02]  /*0cd0*/  IADD3 R3, P0, PT, R3, 0x4, RZ ;  /* 0x0000000403037810 */ /* 0x000fe40007f1e0ff */
[----:B------:R-:W-:-:S03]  /*0ce0*/  SEL R5, R5, RZ, P2 ;  /* 0x000000ff05057207 */ /* 0x000fc60001000000 */
[----:B------:R-:W-:-:S08]  /*0cf0*/  IMAD.X R4, RZ, RZ, R4, P0 ;  /* 0x000000ffff047224 */ /* 0x000fd000000e0604 */
.L_x_8:
[----:B------:R-:W-:Y:S05]  /*0d00*/  BSYNC.RECONVERGENT B1 ;  /* 0x0000000000017941 */ /* 0x000fea0003800200 */
.L_x_7:
[----:B------:R-:W-:Y:S05]  /*0d10*/  @!P1 BRA `(.L_x_4) ;  /* 0x0000000000449947 */ /* 0x000fea0003800000 */
[----:B------:R-:W0:Y:S01]  /*0d20*/  LDC.64 R6, c[0x0][0x388] ;  /* 0x0000e200ff067b82 */ /* 0x000e220000000a00 */
[C---:B-----5:R-:W-:Y:S02]  /*0d30*/  LEA R8, P0, R3.reuse, R12, 0x2 ;  /* 0x0000000c03087211 */ /* 0x060fe400078010ff */
[----:B------:R-:W-:Y:S02]  /*0d40*/  LOP3.LUT R10, R2, 0x3, RZ, 0xc0, !PT ;  /* 0x00000003020a7812 */ /* 0x000fe400078ec0ff */
[----:B------:R-:W-:Y:S01]  /*0d50*/  LEA.HI.X R9, R3, R13, R4, 0x2, P0 ;  /* 0x0000000d03097211 */ /* 0x000fe200000f1404 */
[----:B------:R-:W-:-:S08]  /*0d60*/  IMAD.MOV.U32 R4, RZ, RZ, RZ ;  /* 0x000000ffff047224 */ /* 0x000fd000078e00ff */
.L_x_9:
[----:B------:R-:W0:Y:S01]  /*0d70*/  LDG.E R3, desc[UR4][R8.64] ;  /* 0x0000000408037981 */ /* 0x000e22000c1e1900 */
[----:B------:R-:W-:-:S04]  /*0d80*/  IADD3 R10, P0, PT, R10, -0x1, RZ ;  /* 0xffffffff0a0a7810 */ /* 0x000fc80007f1e0ff */
[----:B------:R-:W-:Y:S02]  /*0d90*/  IADD3.X R4, PT, PT, R4, -0x1, RZ, P0, !PT ;  /* 0xffffffff04047810 */ /* 0x000fe400007fe4ff */
[----:B------:R-:W-:Y:S01]  /*0da0*/  ISETP.NE.U32.AND P0, PT, R10, RZ, PT ;  /* 0x000000ff0a00720c */ /* 0x000fe20003f05070 */
[----:B0-----:R-:W-:-:S06]  /*0db0*/  IMAD.WIDE R2, R3, 0x4, R6 ;  /* 0x0000000403027825 */ /* 0x001fcc00078e0206 */
[----:B------:R-:W2:Y:S01]  /*0dc0*/  LDG.E R2, desc[UR4][R2.64] ;  /* 0x0000000402027981 */ /* 0x000ea2000c1e1900 */
[----:B------:R-:W-:Y:S02]  /*0dd0*/  ISETP.NE.AND.EX P0, PT, R4, RZ, PT, P0 ;  /* 0x000000ff0400720c */ /* 0x000fe40003f05300 */
[----:B------:R-:W-:-:S05]  /*0de0*/  IADD3 R8, P2, PT, R8, 0x4, RZ ;  /* 0x0000000408087810 */ /* 0x000fca0007f5e0ff */
[----:B------:R-:W-:Y:S01]  /*0df0*/  IMAD.X R9, RZ, RZ, R9, P2 ;  /* 0x000000ffff097224 */ /* 0x000fe200010e0609 */
[----:B--2---:R-:W-:-:S04]  /*0e00*/  ISETP.NE.AND P1, PT, R2, 0x1, PT ;  /* 0x000000010200780c */ /* 0x004fc80003f25270 */
[----:B------:R-:W-:Y:S01]  /*0e10*/  SEL R5, R5, RZ, P1 ;  /* 0x000000ff05057207 */ /* 0x000fe20000800000 */
[----:B------:R-:W-:Y:S08]  /*0e20*/  @P0 BRA `(.L_x_9) ;  /* 0xfffffffc00d00947 */ /* 0x000ff0000383ffff */
.L_x_4:
[----:B------:R-:W-:Y:S05]  /*0e30*/  BSYNC.RECONVERGENT B0 ;  /* 0x0000000000007941 */ /* 0x000fea0003800200 */
.L_x_3:
[----:B------:R-:W-:-:S13]  /*0e40*/  LOP3.LUT P0, RZ, R5, 0xff, RZ, 0xc0, !PT ;  /* 0x000000ff05ff7812 */ /* 0x000fda000780c0ff */
[----:B------:R-:W-:Y:S05]  /*0e50*/  @P0 EXIT ;  /* 0x000000000000094d */ /* 0x000fea0003800000 */
[----:B------:R-:W0:Y:S02]  /*0e60*/  LDC.64 R2, c[0x0][0x388] ;  /* 0x0000e200ff027b82 */ /* 0x000e240000000a00 */
[----:B0-----:R-:W-:-:S05]  /*0e70*/  IMAD.WIDE.U32 R2, R0, 0x4, R2 ;  /* 0x0000000400027825 */ /* 0x001fca00078e0002 */
[----:B------:R-:W-:Y:S01]  /*0e80*/  STG.E desc[UR4][R2.64], R20 ;  /* 0x0000001402007986 */ /* 0x000fe2000c101904 */
[----:B------:R-:W-:Y:S05]  /*0e90*/  EXIT ;  /* 0x000000000000794d */ /* 0x000fea0003800000 */
.L_x_10:
[----:B------:R-:W-:-:S00]  /*0ea0*/  BRA `(.L_x_10) ;  /* 0xfffffffc00fc7947 */ /* 0x000fc0000383ffff */
[----:B------:R-:W-:-:S00]  /*0eb0*/  NOP ;  /* 0x0000000000007918 */ /* 0x000fc00000000000 */
        /* <DEDUP_REMOVED lines=12> */
.L_x_78:


//--------------------- .text._Z21maximalIndependentSetPK5GraphPiS2_ --------------------------
	.section	.text._Z21maximalIndependentSetPK5GraphPiS2_,"ax",@progbits
	.align	128
        .global         _Z21maximalIndependentSetPK5GraphPiS2_
        .type           _Z21maximalIndependentSetPK5GraphPiS2_,@function
        .size           _Z21maximalIndependentSetPK5GraphPiS2_,(.L_x_79 - _Z21maximalIndependentSetPK5GraphPiS2_)
        .other          _Z21maximalIndependentSetPK5GraphPiS2_,@"STO_CUDA_ENTRY STV_DEFAULT"
_Z21maximalIndependentSetPK5GraphPiS2_:
.text._Z21maximalIndependentSetPK5GraphPiS2_:
[----:B------:R-:W0:Y:S01]  /*0000*/  LDC R1, c[0x0][0x37c] ;  /* 0x0000df00ff017b82 */ /* 0x000e220000000800 */
[----:B------:R-:W1:Y:S01]  /*0010*/  S2R R19, SR_TID.X ;  /* 0x0000000000137919 */ /* 0x000e620000002100 */
[----:B------:R-:W2:Y:S06]  /*0020*/  LDCU UR5, c[0x0][0x2fc] ;  /* 0x00005f80ff0577ac */ /* 0x000eac0008000800 */
[----:B------:R-:W1:Y:S01]  /*0030*/  S2UR UR6, SR_CTAID.X ;  /* 0x00000000000679c3 */ /* 0x000e620000002500 */
[----:B0-----:R-:W-:Y:S01]  /*0040*/  VIADD R1, R1, 0xfffffff8 ;  /* 0xfffffff801017836 */ /* 0x001fe20000000000 */
[----:B------:R-:W-:Y:S01]  /*0050*/  BSSY B0, `(.L_x_11) ;  /* 0x0000010000007945 */ /* 0x000fe20003800000 */
[----:B------:R-:W0:Y:S01]  /*0060*/  LDCU UR4, c[0x0][0x2f8] ;  /* 0x00005f00ff0477ac */ /* 0x000e220008000800 */
[----:B------:R-:W-:Y:S01]  /*0070*/  IMAD.MOV.U32 R5, RZ, RZ, 0x1 ;  /* 0x00000001ff057424 */ /* 0x000fe200078e00ff */
[----:B------:R-:W3:Y:S03]  /*0080*/  LDCU.64 UR36, c[0x0][0x388] ;  /* 0x00007100ff2477ac */ /* 0x000ee60008000a00 */
[----:B------:R-:W1:Y:S01]  /*0090*/  LDC R18, c[0x0][0x360] ;  /* 0x0000d800ff127b82 */ /* 0x000e620000000800 */
[----:B0-----:R-:W-:-:S05]  /*00a0*/  IADD3 R6, P0, PT, R1, UR4, RZ ;  /* 0x0000000401067c10 */ /* 0x001fca000ff1e0ff */
[----:B--2---:R-:W-:Y:S02]  /*00b0*/  IMAD.X R7, RZ, RZ, UR5, P0 ;  /* 0x00000005ff077e24 */ /* 0x004fe400080e06ff */
[----:B-1----:R-:W-:Y:S02]  /*00c0*/  IMAD R18, R18, UR6, R19 ;  /* 0x0000000612127c24 */ /* 0x002fe4000f8e0213 */
[----:B---3--:R-:W-:-:S07]  /*00d0*/  IMAD.MOV.U32 R19, RZ, RZ, RZ ;  /* 0x000000ffff137224 */ /* 0x008fce00078e00ff */
.L_x_12:
[----:B------:R-:W-:Y:S02]  /*00e0*/  IMAD.U32 R2, RZ, RZ, UR36 ;  /* 0x00000024ff027e24 */ /* 0x000fe4000f8e00ff */
[----:B------:R-:W-:Y:S01]  /*00f0*/  IMAD.U32 R3, RZ, RZ, UR37 ;  /* 0x00000025ff037e24 */ /* 0x000fe2000f8e00ff */
[----:B------:R-:W-:Y:S05]  /*0100*/  YIELD ;  /* 0x0000000000007946 */ /* 0x000fea0003800000 */
[----:B------:R-:W-:-:S05]  /*0110*/  IMAD.MOV.U32 R4, RZ, RZ, RZ ;  /* 0x000000ffff047224 */ /* 0x000fca00078e00ff */
[----:B------:R-:W2:Y:S02]  /*0120*/  ATOMG.E.CAS.STRONG.GPU PT, R2, [R2], R4, R5 ;  /* 0x00000004020273a9 */ /* 0x000ea400001ee105 */
[----:B--2---:R-:W-:-:S13]  /*0130*/  ISETP.NE.AND P0, PT, R2, RZ, PT ;  /* 0x000000ff0200720c */ /* 0x004fda0003f05270 */
[----:B------:R-:W-:Y:S05]  /*0140*/  @P0 BRA `(.L_x_12) ;  /* 0xfffffffc00e40947 */ /* 0x000fea000383ffff */
[----:B------:R-:W-:Y:S05]  /*0150*/  BSYNC B0 ;  /* 0x0000000000007941 */ /* 0x000fea0003800000 */
.L_x_11:
[----:B------:R-:W-:Y:S01]  /*0160*/  MOV R0, 0x20 ;  /* 0x0000002000007802 */ /* 0x000fe20000000f00 */
[----:B------:R0:W-:Y:S01]  /*0170*/  STL.64 [R1], R18 ;  /* 0x0000001201007387 */ /* 0x0001e20000100a00 */
[----:B------:R-:W1:Y:S01]  /*0180*/  LDC.64 R16, c[0x0][0x358] ;  /* 0x0000d600ff107b82 */ /* 0x000e620000000a00 */
[----:B------:R-:W2:Y:S07]  /*0190*/  LDCU.64 UR4, c[0x4][0x18] ;  /* 0x01000300ff0477ac */ /* 0x000eae0008000a00 */
[----:B------:R0:W3:Y:S01]  /*01a0*/  LDC.64 R2, c[0x4][R0] ;  /* 0x0100000000027b82 */ /* 0x0000e20000000a00 */
[----:B--2---:R-:W-:-:S02]  /*01b0*/  IMAD.U32 R4, RZ, RZ, UR4 ;  /* 0x00000004ff047e24 */ /* 0x004fc4000f8e00ff */
[----:B0-----:R-:W-:-:S07]  /*01c0*/  IMAD.U32 R5, RZ, RZ, UR5 ;  /* 0x00000005ff057e24 */ /* 0x001fce000f8e00ff */
[----:B------:R-:W-:-:S07]  /*01d0*/  LEPC R20, `(.L_x_13) ;  /* 0x000000001014794e */ /* 0x000fce0000000000 */
[----:B-1-3--:R-:W-:Y:S05]  /*01e0*/  CALL.ABS.NOINC R2 ;  /* 0x0000000002007343 */ /* 0x00afea0003c00000 */
.L_x_13:
[----:B------:R-:W0:Y:S01]  /*01f0*/  LDC.64 R10, c[0x0][0x380] ;  /* 0x0000e000ff0a7b82 */ /* 0x000e220000000a00 */
[----:B------:R-:W-:Y:S02]  /*0200*/  R2UR UR4, R16 ;  /* 0x00000000100472ca */ /* 0x000fe400000e0000 */
[----:B------:R-:W-:-:S13]  /*0210*/  R2UR UR5, R17 ;  /* 0x00000000110572ca */ /* 0x000fda00000e0000 */
[----:B0-----:R-:W2:Y:S02]  /*0220*/  LDG.E.64 R10, desc[UR4][R10.64+0x8] ;  /* 0x000008040a0a7981 */ /* 0x001ea4000c1e1b00 */
[----:B--2---:R-:W-:-:S04]  /*0230*/  LEA R2, P0, R18, R10, 0x4 ;  /* 0x0000000a12027211 */ /* 0x004fc800078020ff */
[----:B------:R-:W-:-:S05]  /*0240*/  LEA.HI.X R3, R18, R11, RZ, 0x4, P0 ;  /* 0x0000000b12037211 */ /* 0x000fca00000f24ff */
[----:B------:R-:W2:Y:S01]  /*0250*/  LD.E R0, desc[UR4][R2.64] ;  /* 0x0000000402007980 */ /* 0x000ea2000c101900 */
[----:B------:R-:W-:Y:S01]  /*0260*/  BSSY.RECONVERGENT B0, `(.L_x_14) ;  /* 0x00000fa000007945 */ /* 0x000fe20003800200 */
[----:B--2---:R-:W-:Y:S02]  /*0270*/  ISETP.NE.U32.AND P0, PT, R0, RZ, PT ;  /* 0x000000ff0000720c */ /* 0x004fe40003f05070 */
[----:B------:R-:W-:-:S04]  /*0280*/  SHF.R.S32.HI R5, RZ, 0x1f, R0 ;  /* 0x0000001fff057819 */ /* 0x000fc80000011400 */
[----:B------:R-:W-:-:S13]  /*0290*/  ISETP.NE.AND.EX P0, PT, R5, RZ, PT, P0 ;  /* 0x000000ff0500720c */ /* 0x000fda0003f05300 */
[----:B------:R-:W-:Y:S05]  /*02a0*/  @!P0 BRA `(.L_x_15) ;  /* 0x0000000c00d48947 */ /* 0x000fea0003800000 */
[----:B------:R-:W-:Y:S02]  /*02b0*/  R2UR UR4, R16 ;  /* 0x00000000100472ca */ /* 0x000fe400000e0000 */
[----:B------:R-:W-:Y:S02]  /*02c0*/  R2UR UR5, R17 ;  /* 0x00000000110572ca */ /* 0x000fe400000e0000 */
[C---:B------:R-:W-:Y:S01]  /*02d0*/  ISETP.GE.U32.AND P0, PT, R0.reuse, 0x10, PT ;  /* 0x000000100000780c */ /* 0x040fe20003f06070 */
[----:B------:R-:W-:Y:S01]  /*02e0*/  BSSY.RECONVERGENT B1, `(.L_x_16) ;  /* 0x000006a000017945 */ /* 0x000fe20003800200 */
[----:B------:R-:W-:Y:S01]  /*02f0*/  LOP3.LUT P1, RZ, R0, 0xf, RZ, 0xc0, !PT ;  /* 0x0000000f00ff7812 */ /* 0x000fe2000782c0ff */
[----:B------:R-:W-:Y:S01]  /*0300*/  IMAD.MOV.U32 R4, RZ, RZ, 0x1 ;  /* 0x00000001ff047424 */ /* 0x000fe200078e00ff */
[----:B------:R-:W-:-:S07]  /*0310*/  CS2R R2, SRZ ;  /* 0x0000000000027805 */ /* 0x000fce000001ff00 */
[----:B------:R-:W5:Y:S02]  /*0320*/  LD.E.64 R10, desc[UR4][R10.64+0x8] ;  /* 0x000008040a0a7980 */ /* 0x000f64000c101b00 */
[----:B------:R-:W-:Y:S05]  /*0330*/  @!P0 BRA `(.L_x_17) ;  /* 0x0000000400908947 */ /* 0x000fea0003800000 */
[----:B------:R-:W0:Y:S01]  /*0340*/  LDC.64 R12, c[0x0][0x390] ;  /* 0x0000e400ff0c7b82 */ /* 0x000e220000000a00 */
[----:B-----5:R-:W-:Y:S01]  /*0350*/  IADD3 R14, P0, PT, R10, 0x20, RZ ;  /* 0x000000200a0e7810 */ /* 0x020fe20007f1e0ff */
[----:B------:R-:W-:Y:S01]  /*0360*/  IMAD.MOV.U32 R4, RZ, RZ, 0x1 ;  /* 0x00000001ff047424 */ /* 0x000fe200078e00ff */
[----:B------:R-:W-:Y:S01]  /*0370*/  LOP3.LUT R2, R0, 0xfffffff0, RZ, 0xc0, !PT ;  /* 0xfffffff000027812 */ /* 0x000fe200078ec0ff */
[----:B------:R-:W-:Y:S02]  /*0380*/  IMAD.MOV.U32 R3, RZ, RZ, R5 ;  /* 0x000000ffff037224 */ /* 0x000fe400078e0005 */
[----:B------:R-:W-:Y:S02]  /*0390*/  IMAD.X R15, RZ, RZ, R11, P0 ;  /* 0x000000ffff0f7224 */ /* 0x000fe400000e060b */
[----:B------:R-:W-:-:S07]  /*03a0*/  IMAD.MOV.U32 R6, RZ, RZ, R2 ;  /* 0x000000ffff067224 */ /* 0x000fce00078e0002 */
.L_x_18:
[C---:B------:R-:W-:Y:S02]  /*03b0*/  R2UR UR4, R16.reuse ;  /* 0x00000000100472ca */ /* 0x040fe400000e0000 */
[C---:B------:R-:W-:Y:S02]  /*03c0*/  R2UR UR5, R17.reuse ;  /* 0x00000000110572ca */ /* 0x040fe400000e0000 */
[----:B------:R-:W-:Y:S02]  /*03d0*/  R2UR UR6, R16 ;  /* 0x00000000100672ca */ /* 0x000fe400000e0000 */
[----:B------:R-:W-:-:S09]  /*03e0*/  R2UR UR7, R17 ;  /* 0x00000000110772ca */ /* 0x000fd200000e0000 */
[----:B------:R-:W0:Y:S04]  /*03f0*/  LD.E R27, desc[UR4][R14.64+-0x18] ;  /* 0xffffe8040e1b7980 */ /* 0x000e28000c101900 */
[----:B------:R-:W2:Y:S04]  /*0400*/  LD.E R21, desc[UR6][R14.64+-0x14] ;  /* 0xffffec060e157980 */ /* 0x000ea8000c101900 */
[----:B------:R-:W3:Y:S04]  /*0410*/  LD.E R25, desc[UR6][R14.64+-0x1c] ;  /* 0xffffe4060e197980 */ /* 0x000ee8000c101900 */
[----:B------:R-:W4:Y:S04]  /*0420*/  LD.E R9, desc[UR4][R14.64+-0x10] ;  /* 0xfffff0040e097980 */ /* 0x000f28000c101900 */
[----:B------:R-:W5:Y:S04]  /*0430*/  LD.E R7, desc[UR4][R14.64+-0xc] ;  /* 0xfffff4040e077980 */ /* 0x000f68000c101900 */
[----:B------:R-:W5:Y:S01]  /*0440*/  LD.E R29, desc[UR4][R14.64+-0x20] ;  /* 0xffffe0040e1d7980 */ /* 0x000f62000c101900 */
[----:B------:R-:W-:-:S02]  /*0450*/  R2UR UR8, R16 ;  /* 0x00000000100872ca */ /* 0x000fc400000e0000 */
[----:B------:R-:W-:Y:S01]  /*0460*/  R2UR UR9, R17 ;  /* 0x00000000110972ca */ /* 0x000fe200000e0000 */
[----:B0-----:R-:W-:-:S05]  /*0470*/  IMAD.WIDE R26, R27, 0x4, R12 ;  /* 0x000000041b1a7825 */ /* 0x001fca00078e020c */
[----:B------:R-:W5:Y:S01]  /*0480*/  LDG.E R22, desc[UR4][R26.64] ;  /* 0x000000041a167981 */ /* 0x000f62000c1e1900 */
[----:B--2---:R-:W-:-:S04]  /*0490*/  IMAD.WIDE R20, R21, 0x4, R12 ;  /* 0x0000000415147825 */ /* 0x004fc800078e020c */
[--C-:B---3--:R-:W-:Y:S01]  /*04a0*/  IMAD.WIDE R24, R25, 0x4, R12.reuse ;  /* 0x0000000419187825 */ /* 0x108fe200078e020c */
[----:B------:R5:W2:Y:S03]  /*04b0*/  LDG.E R23, desc[UR6][R20.64] ;  /* 0x0000000614177981 */ /* 0x000aa6000c1e1900 */
[--C-:B----4-:R-:W-:Y:S01]  /*04c0*/  IMAD.WIDE R8, R9, 0x4, R12.reuse ;  /* 0x0000000409087825 */ /* 0x110fe200078e020c */
[----:B------:R-:W3:Y:S04]  /*04d0*/  LD.E R26, desc[UR8][R14.64+-0x4] ;  /* 0xfffffc080e1a7980 */ /* 0x000ee8000c101900 */
[----:B------:R-:W4:Y:S01]  /*04e0*/  LDG.E R25, desc[UR6][R24.64] ;  /* 0x0000000618197981 */ /* 0x000f22000c1e1900 */
[----:B-----5:R-:W-:-:S03]  /*04f0*/  IMAD.WIDE R20, R7, 0x4, R12 ;  /* 0x0000000407147825 */ /* 0x020fc600078e020c */
[----:B------:R-:W5:Y:S04]  /*0500*/  LDG.E R8, desc[UR4][R8.64] ;  /* 0x0000000408087981 */ /* 0x000f68000c1e1900 */
[----:B------:R-:W3:Y:S01]  /*0510*/  LDG.E R7, desc[UR4][R20.64] ;  /* 0x0000000414077981 */ /* 0x000ee2000c1e1900 */
[----:B------:R-:W-:-:S03]  /*0520*/  IMAD.WIDE R28, R29, 0x4, R12 ;  /* 0x000000041d1c7825 */ /* 0x000fc600078e020c */
[----:B------:R-:W3:Y:S04]  /*0530*/  LD.E R27, desc[UR4][R14.64] ;  /* 0x000000040e1b7980 */ /* 0x000ee8000c101900 */
[----:B------:R-:W3:Y:S04]  /*0540*/  LD.E R9, desc[UR6][R14.64+-0x8] ;  /* 0xfffff8060e097980 */ /* 0x000ee8000c101900 */
[----:B------:R-:W3:Y:S04]  /*0550*/  LD.E R24, desc[UR6][R14.64+0x4] ;  /* 0x000004060e187980 */ /* 0x000ee8000c101900 */
[----:B------:R-:W3:Y:S04]  /*0560*/  LDG.E R28, desc[UR4][R28.64] ;  /* 0x000000041c1c7981 */ /* 0x000ee8000c1e1900 */
[----:B------:R-:W3:Y:S04]  /*0570*/  LD.E R20, desc[UR6][R14.64+0xc] ;  /* 0x00000c060e147980 */ /* 0x000ee8000c101900 */
[----:B------:R-:W3:Y:S04]  /*0580*/  LD.E R21, desc[UR8][R14.64+0x10] ;  /* 0x000010080e157980 */ /* 0x000ee8000c101900 */
[----:B------:R-:W3:Y:S01]  /*0590*/  LD.E R29, desc[UR4][R14.64+0x8] ;  /* 0x000008040e1d7980 */ /* 0x000ee2000c101900 */
[----:B------:R-:W-:-:S03]  /*05a0*/  ISETP.NE.AND P4, PT, R22, 0x1, PT ;  /* 0x000000011600780c */ /* 0x000fc60003f85270 */
[----:B------:R-:W3:Y:S01]  /*05b0*/  LD.E R22, desc[UR4][R14.64+0x14] ;  /* 0x000014040e167980 */ /* 0x000ee2000c101900 */
[----:B--2---:R-:W-:-:S03]  /*05c0*/  ISETP.NE.AND P5, PT, R23, 0x1, PT ;  /* 0x000000011700780c */ /* 0x004fc60003fa5270 */
[----:B------:R-:W2:Y:S01]  /*05d0*/  LD.E R23, desc[UR6][R14.64+0x18] ;  /* 0x000018060e177980 */ /* 0x000ea2000c101900 */
[----:B----4-:R-:W-:-:S03]  /*05e0*/  ISETP.NE.AND P3, PT, R25, 0x1, PT ;  /* 0x000000011900780c */ /* 0x010fc60003f65270 */
[----:B------:R-:W4:Y:S01]  /*05f0*/  LD.E R25, desc[UR8][R14.64+0x1c] ;  /* 0x00001c080e197980 */ /* 0x000f22000c101900 */
[----:B-----5:R-:W-:Y:S02]  /*0600*/  ISETP.NE.AND P6, PT, R8, 0x1, PT ;  /* 0x000000010800780c */ /* 0x020fe40003fc5270 */
[----:B---3--:R-:W-:Y:S01]  /*0610*/  ISETP.NE.AND P0, PT, R7, 0x1, PT ;  /* 0x000000010700780c */ /* 0x008fe20003f05270 */
[----:B------:R-:W-:-:S05]  /*0620*/  IMAD.WIDE R8, R9, 0x4, R12 ;  /* 0x0000000409087825 */ /* 0x000fca00078e020c */
[----:B------:R0:W3:Y:S02]  /*0630*/  LDG.E R7, desc[UR4][R8.64] ;  /* 0x0000000408077981 */ /* 0x0000e4000c1e1900 */
[----:B0-----:R-:W-:-:S04]  /*0640*/  IMAD.WIDE R8, R26, 0x4, R12 ;  /* 0x000000041a087825 */ /* 0x001fc800078e020c */
[--C-:B------:R-:W-:Y:S02]  /*0650*/  IMAD.WIDE R26, R27, 0x4, R12.reuse ;  /* 0x000000041b1a7825 */ /* 0x100fe400078e020c */
[----:B------:R-:W5:Y:S01]  /*0660*/  LDG.E R8, desc[UR6][R8.64] ;  /* 0x0000000608087981 */ /* 0x000f62000c1e1900 */
[----:B------:R-:W-:Y:S01]  /*0670*/  ISETP.NE.AND P2, PT, R28, 0x1, PT ;  /* 0x000000011c00780c */ /* 0x000fe20003f45270 */
[--C-:B------:R-:W-:Y:S02]  /*0680*/  IMAD.WIDE R28, R29, 0x4, R12.reuse ;  /* 0x000000041d1c7825 */ /* 0x100fe400078e020c */
[----:B------:R0:W5:Y:S02]  /*0690*/  LDG.E R9, desc[UR4][R26.64] ;  /* 0x000000041a097981 */ /* 0x000164000c1e1900 */
[----:B0-----:R-:W-:-:S06]  /*06a0*/  IMAD.WIDE R26, R24, 0x4, R12 ;  /* 0x00000004181a7825 */ /* 0x001fcc00078e020c */
[----:B------:R-:W5:Y:S04]  /*06b0*/  LDG.E R26, desc[UR6][R26.64] ;  /* 0x000000061a1a7981 */ /* 0x000f68000c1e1900 */
[----:B------:R0:W5:Y:S02]  /*06c0*/  LDG.E R27, desc[UR4][R28.64] ;  /* 0x000000041c1b7981 */ /* 0x000164000c1e1900 */
[----:B0-----:R-:W-:-:S04]  /*06d0*/  IMAD.WIDE R28, R20, 0x4, R12 ;  /* 0x00000004141c7825 */ /* 0x001fc800078e020c */
[--C-:B------:R-:W-:Y:S02]  /*06e0*/  IMAD.WIDE R20, R21, 0x4, R12.reuse ;  /* 0x0000000415147825 */ /* 0x100fe400078e020c */
[----:B------:R-:W5:Y:S04]  /*06f0*/  LDG.E R28, desc[UR6][R28.64] ;  /* 0x000000061c1c7981 */ /* 0x000f68000c1e1900 */
[----:B------:R0:W5:Y:S02]  /*0700*/  LDG.E R29, desc[UR4][R20.64] ;  /* 0x00000004141d7981 */ /* 0x000164000c1e1900 */
[----:B0-----:R-:W-:-:S06]  /*0710*/  IMAD.WIDE R20, R22, 0x4, R12 ;  /* 0x0000000416147825 */ /* 0x001fcc00078e020c */
[----:B------:R-:W5:Y:S01]  /*0720*/  LDG.E R20, desc[UR6][R20.64] ;  /* 0x0000000614147981 */ /* 0x000f62000c1e1900 */
[----:B--2---:R-:W-:-:S06]  /*0730*/  IMAD.WIDE R22, R23, 0x4, R12 ;  /* 0x0000000417167825 */ /* 0x004fcc00078e020c */
[----:B------:R-:W2:Y:S01]  /*0740*/  LDG.E R22, desc[UR4][R22.64] ;  /* 0x0000000416167981 */ /* 0x000ea2000c1e1900 */
[----:B----4-:R-:W-:-:S06]  /*0750*/  IMAD.WIDE R24, R25, 0x4, R12 ;  /* 0x0000000419187825 */ /* 0x010fcc00078e020c */
[----:B------:R-:W4:Y:S01]  /*0760*/  LDG.E R24, desc[UR6][R24.64] ;  /* 0x0000000618187981 */ /* 0x000f22000c1e1900 */
[----:B------:R-:W-:-:S04]  /*0770*/  SEL R4, R4, RZ, P2 ;  /* 0x000000ff04047207 */ /* 0x000fc80001000000 */
[----:B------:R-:W-:-:S04]  /*0780*/  SEL R4, R4, RZ, P3 ;  /* 0x000000ff04047207 */ /* 0x000fc80001800000 */
[----:B------:R-:W-:-:S04]  /*0790*/  SEL R4, R4, RZ, P4 ;  /* 0x000000ff04047207 */ /* 0x000fc80002000000 */
[----:B------:R-:W-:-:S04]  /*07a0*/  SEL R4, R4, RZ, P5 ;  /* 0x000000ff04047207 */ /* 0x000fc80002800000 */
[----:B------:R-:W-:Y:S02]  /*07b0*/  SEL R4, R4, RZ, P6 ;  /* 0x000000ff04047207 */ /* 0x000fe40003000000 */
[----:B---3--:R-:W-:Y:S02]  /*07c0*/  ISETP.NE.AND P2, PT, R7, 0x1, PT ;  /* 0x000000010700780c */ /* 0x008fe40003f45270 */
[----:B------:R-:W-:-:S04]  /*07d0*/  SEL R4, R4, RZ, P0 ;  /* 0x000000ff04047207 */ /* 0x000fc80000000000 */
[----:B------:R-:W-:Y:S02]  /*07e0*/  SEL R4, R4, RZ, P2 ;  /* 0x000000ff04047207 */ /* 0x000fe40001000000 */
[----:B-----5:R-:W-:-:S04]  /*07f0*/  ISETP.NE.AND P0, PT, R8, 0x1, PT ;  /* 0x000000010800780c */ /* 0x020fc80003f05270 */
[----:B------:R-:W-:Y:S02]  /*0800*/  SEL R4, R4, RZ, P0 ;  /* 0x000000ff04047207 */ /* 0x000fe40000000000 */
[----:B------:R-:W-:-:S04]  /*0810*/  ISETP.NE.AND P2, PT, R9, 0x1, PT ;  /* 0x000000010900780c */ /* 0x000fc80003f45270 */
[----:B------:R-:W-:Y:S02]  /*0820*/  SEL R4, R4, RZ, P2 ;  /* 0x000000ff04047207 */ /* 0x000fe40001000000 */
[----:B------:R-:W-:-:S04]  /*0830*/  ISETP.NE.AND P0, PT, R26, 0x1, PT ;  /* 0x000000011a00780c */ /* 0x000fc80003f05270 */
[----:B------:R-:W-:Y:S02]  /*0840*/  SEL R4, R4, RZ, P0 ;  /* 0x000000ff04047207 */ /* 0x000fe40000000000 */
[----:B------:R-:W-:-:S04]  /*0850*/  ISETP.NE.AND P2, PT, R27, 0x1, PT ;  /* 0x000000011b00780c */ /* 0x000fc80003f45270 */
[----:B------:R-:W-:Y:S02]  /*0860*/  SEL R4, R4, RZ, P2 ;  /* 0x000000ff04047207 */ /* 0x000fe40001000000 */
[----:B------:R-:W-:Y:S02]  /*0870*/  IADD3 R6, P3, PT, R6, -0x10, RZ ;  /* 0xfffffff006067810 */ /* 0x000fe40007f7e0ff */
[----:B------:R-:W-:-:S04]  /*0880*/  ISETP.NE.AND P0, PT, R28, 0x1, PT ;  /* 0x000000011c00780c */ /* 0x000fc80003f05270 */
[----:B------:R-:W-:Y:S02]  /*0890*/  SEL R4, R4, RZ, P0 ;  /* 0x000000ff04047207 */ /* 0x000fe40000000000 */
[----:B------:R-:W-:-:S04]  /*08a0*/  ISETP.NE.AND P2, PT, R29, 0x1, PT ;  /* 0x000000011d00780c */ /* 0x000fc80003f45270 */
[----:B------:R-:W-:Y:S02]  /*08b0*/  SEL R4, R4, RZ, P2 ;  /* 0x000000ff04047207 */ /* 0x000fe40001000000 */
[----:B------:R-:W-:Y:S02]  /*08c0*/  IADD3.X R5, PT, PT, R5, -0x1, RZ, P3, !PT ;  /* 0xffffffff05057810 */ /* 0x000fe40001ffe4ff */
[----:B------:R-:W-:-:S04]  /*08d0*/  ISETP.NE.AND P0, PT, R20, 0x1, PT ;  /* 0x000000011400780c */ /* 0x000fc80003f05270 */
[----:B------:R-:W-:Y:S02]  /*08e0*/  SEL R4, R4, RZ, P0 ;  /* 0x000000ff04047207 */ /* 0x000fe40000000000 */
[----:B------:R-:W-:-:S04]  /*08f0*/  ISETP.NE.U32.AND P0, PT, R6, RZ, PT ;  /* 0x000000ff0600720c */ /* 0x000fc80003f05070 */
[----:B------:R-:W-:Y:S02]  /*0900*/  ISETP.NE.AND.EX P0, PT, R5, RZ, PT, P0 ;  /* 0x000000ff0500720c */ /* 0x000fe40003f05300 */
[----:B--2---:R-:W-:Y:S02]  /*0910*/  ISETP.NE.AND P2, PT, R22, 0x1, PT ;  /* 0x000000011600780c */ /* 0x004fe40003f45270 */
[----:B----4-:R-:W-:Y:S02]  /*0920*/  ISETP.NE.AND P3, PT, R24, 0x1, PT ;  /* 0x000000011800780c */ /* 0x010fe40003f65270 */
[----:B------:R-:W-:Y:S02]  /*0930*/  SEL R4, R4, RZ, P2 ;  /* 0x000000ff04047207 */ /* 0x000fe40001000000 */
[----:B------:R-:W-:Y:S02]  /*0940*/  IADD3 R14, P2, PT, R14, 0x40, RZ ;  /* 0x000000400e0e7810 */ /* 0x000fe40007f5e0ff */
[----:B------:R-:W-:-:S03]  /*0950*/  SEL R4, R4, RZ, P3 ;  /* 0x000000ff04047207 */ /* 0x000fc60001800000 */
[----:B------:R-:W-:Y:S01]  /*0960*/  IMAD.X R15, RZ, RZ, R15, P2 ;  /* 0x000000ffff0f7224 */ /* 0x000fe200010e060f */
[----:B------:R-:W-:Y:S07]  /*0970*/  @P0 BRA `(.L_x_18) ;  /* 0xfffffff8008c0947 */ /* 0x000fee000383ffff */
.L_x_17:
[----:B------:R-:W-:Y:S05]  /*0980*/  BSYNC.RECONVERGENT B1 ;  /* 0x0000000000017941 */ /* 0x000fea0003800200 */
.L_x_16:
[----:B------:R-:W-:Y:S04]  /*0990*/  BSSY.RECONVERGENT B1, `(.L_x_19) ;  /* 0x000007f000017945 */ /* 0x000fe80003800200 */
        /* <DEDUP_REMOVED lines=9> */
[C---:B------:R-:W-:Y:S01]  /*0a30*/  R2UR UR4, R16.reuse ;  /* 0x00000000100472ca */ /* 0x040fe200000e0000 */
[----:B------:R-:W0:Y:S01]  /*0a40*/  LDC.64 R6, c[0x0][0x390] ;  /* 0x0000e400ff067b82 */ /* 0x000e220000000a00 */
[C---:B------:R-:W-:Y:S02]  /*0a50*/  R2UR UR5, R17.reuse ;  /* 0x00000000110572ca */ /* 0x040fe400000e0000 */
[----:B------:R-:W-:Y:S02]  /*0a60*/  R2UR UR6, R16 ;  /* 0x00000000100672ca */ /* 0x000fe400000e0000 */
[----:B------:R-:W-:Y:S02]  /*0a70*/  R2UR UR7, R17 ;  /* 0x00000000110772ca */ /* 0x000fe400000e0000 */
[----:B-----5:R-:W-:Y:S02]  /*0a80*/  LEA R12, P0, R2, R10, 0x2 ;  /* 0x0000000a020c7211 */ /* 0x020fe400078010ff */
[----:B------:R-:W-:-:S02]  /*0a90*/  R2UR UR8, R16 ;  /* 0x00000000100872ca */ /* 0x000fc400000e0000 */
[C---:B------:R-:W-:Y:S02]  /*0aa0*/  R2UR UR9, R17.reuse ;  /* 0x00000000110972ca */ /* 0x040fe400000e0000 */
[----:B------:R-:W-:Y:S02]  /*0ab0*/  LEA.HI.X R13, R2, R11, R3, 0x2, P0 ;  /* 0x0000000b020d7211 */ /* 0x000fe400000f1403 */
[----:B------:R-:W-:Y:S02]  /*0ac0*/  R2UR UR10, R16 ;  /* 0x00000000100a72ca */ /* 0x000fe400000e0000 */
[----:B------:R-:W-:Y:S01]  /*0ad0*/  R2UR UR11, R17 ;  /* 0x00000000110b72ca */ /* 0x000fe200000e0000 */
[----:B------:R-:W0:Y:S04]  /*0ae0*/  LD.E R27, desc[UR4][R12.64] ;  /* 0x000000040c1b7980 */ /* 0x000e28000c101900 */
[----:B------:R-:W2:Y:S04]  /*0af0*/  LD.E R21, desc[UR6][R12.64+0x4] ;  /* 0x000004060c157980 */ /* 0x000ea8000c101900 */
[----:B------:R-:W3:Y:S04]  /*0b00*/  LD.E R9, desc[UR8][R12.64+0x8] ;  /* 0x000008080c097980 */ /* 0x000ee8000c101900 */
[----:B------:R-:W4:Y:S04]  /*0b10*/  LD.E R29, desc[UR10][R12.64+0xc] ;  /* 0x00000c0a0c1d7980 */ /* 0x000f28000c101900 */
[----:B------:R-:W4:Y:S04]  /*0b20*/  LD.E R15, desc[UR4][R12.64+0x10] ;  /* 0x000010040c0f7980 */ /* 0x000f28000c101900 */
[----:B------:R-:W4:Y:S04]  /*0b30*/  LD.E R25, desc[UR6][R12.64+0x14] ;  /* 0x000014060c197980 */ /* 0x000f28000c101900 */
[----:B------:R-:W4:Y:S04]  /*0b40*/  LD.E R5, desc[UR8][R12.64+0x18] ;  /* 0x000018080c057980 */ /* 0x000f28000c101900 */
[----:B------:R4:W4:Y:S01]  /*0b50*/  LD.E R23, desc[UR10][R12.64+0x1c] ;  /* 0x00001c0a0c177980 */ /* 0x000922000c101900 */
[----:B0-----:R-:W-:-:S04]  /*0b60*/  IMAD.WIDE R26, R27, 0x4, R6 ;  /* 0x000000041b1a7825 */ /* 0x001fc800078e0206 */
[--C-:B--2---:R-:W-:Y:S01]  /*0b70*/  IMAD.WIDE R20, R21, 0x4, R6.reuse ;  /* 0x0000000415147825 */ /* 0x104fe200078e0206 */
[----:B------:R0:W2:Y:S03]  /*0b80*/  LDG.E R22, desc[UR4][R26.64] ;  /* 0x000000041a167981 */ /* 0x0000a6000c1e1900 */
        /* <DEDUP_REMOVED lines=8> */
[--C-:B0-----:R-:W-:Y:S02]  /*0c10*/  IMAD.WIDE R26, R5, 0x4, R6.reuse ;  /* 0x00000004051a7825 */ /* 0x101fe400078e0206 */
        /* <DEDUP_REMOVED lines=22> */
.L_x_22:
[----:B------:R-:W-:Y:S05]  /*0d80*/  BSYNC.RECONVERGENT B2 ;  /* 0x0000000000027941 */ /* 0x000fea0003800200 */
.L_x_21:
        /* <DEDUP_REMOVED lines=23> */
[----:B------:R-:W4:Y:S01]  /*0f00*/  LD.E R5, desc[UR10][R8.64+0xc] ;  /* 0x00000c0a08057980 */ /* 0x000f22000c101900 */
        /* <DEDUP_REMOVED lines=18> */
.L_x_24:
[----:B------:R-:W-:Y:S05]  /*1030*/  BSYNC.RECONVERGENT B2 ;  /* 0x0000000000027941 */ /* 0x000fea0003800200 */
.L_x_23:
[----:B------:R-:W-:Y:S05]  /*1040*/  @!P1 BRA `(.L_x_20) ;  /* 0x00000000004c9947 */ /* 0x000fea0003800000 */
[----:B------:R-:W0:Y:S01]  /*1050*/  LDC.64 R6, c[0x0][0x390] ;  /* 0x0000e400ff067b82 */ /* 0x000e220000000a00 */
[----:B-----5:R-:W-:Y:S01]  /*1060*/  LEA R8, P0, R2, R10, 0x2 ;  /* 0x0000000a02087211 */ /* 0x020fe200078010ff */
[----:B------:R-:W-:Y:S01]  /*1070*/  IMAD.MOV.U32 R5, RZ, RZ, RZ ;  /* 0x000000ffff057224 */ /* 0x000fe200078e00ff */
[----:B------:R-:W-:Y:S02]  /*1080*/  LOP3.LUT R0, R0, 0x3, RZ, 0xc0, !PT ;  /* 0x0000000300007812 */ /* 0x000fe400078ec0ff */
[----:B------:R-:W-:-:S09]  /*1090*/  LEA.HI.X R9, R2, R11, R3, 0x2, P0 ;  /* 0x0000000b02097211 */ /* 0x000fd200000f1403 */
.L_x_25:
[----:B------:R-:W-:Y:S02]  /*10a0*/  R2UR UR4, R16 ;  /* 0x00000000100472ca */ /* 0x000fe400000e0000 */
[----:B------:R-:W-:-:S13]  /*10b0*/  R2UR UR5, R17 ;  /* 0x00000000110572ca */ /* 0x000fda00000e0000 */
[----:B------:R-:W0:Y:S01]  /*10c0*/  LD.E R3, desc[UR4][R8.64] ;  /* 0x0000000408037980 */ /* 0x000e22000c101900 */
        /* <DEDUP_REMOVED lines=11> */
.L_x_20:
[----:B------:R-:W-:Y:S05]  /*1180*/  BSYNC.RECONVERGENT B1 ;  /* 0x0000000000017941 */ /* 0x000fea0003800200 */
.L_x_19:
[----:B------:R-:W-:-:S13]  /*1190*/  LOP3.LUT P0, RZ, R4, 0xff, RZ, 0xc0, !PT ;  /* 0x000000ff04ff7812 */ /* 0x000fda000780c0ff */
[----:B------:R-:W0:Y:S01]  /*11a0*/  @!P0 LDC.64 R2, c[0x0][0x390] ;  /* 0x0000e400ff028b82 */ /* 0x000e220000000a00 */
[----:B------:R-:W-:Y:S02]  /*11b0*/  @!P0 R2UR UR4, R16 ;  /* 0x00000000100482ca */ /* 0x000fe400000e0000 */
[----:B------:R-:W-:Y:S02]  /*11c0*/  @!P0 R2UR UR5, R17 ;  /* 0x00000000110582ca */ /* 0x000fe400000e0000 */
[----:B0-----:R-:W-:-:S04]  /*11d0*/  @!P0 LEA R2, P1, R18, R2, 0x2 ;  /* 0x0000000212028211 */ /* 0x001fc800078210ff */
[----:B------:R-:W-:-:S07]  /*11e0*/  @!P0 LEA.HI.X R3, R18, R3, RZ, 0x2, P1 ;  /* 0x0000000312038211 */ /* 0x000fce00008f14ff */
[----:B------:R0:W-:Y:S02]  /*11f0*/  @!P0 STG.E desc[UR4][R2.64], RZ ;  /* 0x000000ff02008986 */ /* 0x0001e4000c101904 */
.L_x_15:
[----:B------:R-:W-:Y:S05]  /*1200*/  BSYNC.RECONVERGENT B0 ;  /* 0x0000000000007941 */ /* 0x000fea0003800200 */
.L_x_14:
[----:B0-----:R-:W0:Y:S01]  /*1210*/  LDC.64 R2, c[0x0][0x388] ;  /* 0x0000e200ff027b82 */ /* 0x001e220000000a00 */
[----:B------:R-:W-:Y:S02]  /*1220*/  R2UR UR4, R16 ;  /* 0x00000000100472ca */ /* 0x000fe400000e0000 */
[----:B------:R-:W-:-:S13]  /*1230*/  R2UR UR5, R17 ;  /* 0x00000000110572ca */ /* 0x000fda00000e0000 */
[----:B0-----:R-:W-:Y:S01]  /*1240*/  ATOMG.E.EXCH.STRONG.GPU PT, RZ, desc[UR4][R2.64], RZ ;  /* 0x800000ff02ff79a8 */ /* 0x001fe2000c1ef104 */
[----:B------:R-:W-:Y:S05]  /*1250*/  EXIT ;  /* 0x000000000000794d */ /* 0x000fea0003800000 */
.L_x_26:
        /* <DEDUP_REMOVED lines=10> */
.L_x_79:


//--------------------- .text._Z27maximalIndependentSetKernelPK5GraphPiS2_ --------------------------
	.section	.text._Z27maximalIndependentSetKernelPK5GraphPiS2_,"ax",@progbits
	.align	128
        .global         _Z27maximalIndependentSetKernelPK5GraphPiS2_
        .type           _Z27maximalIndependentSetKernelPK5GraphPiS2_,@function
        .size           _Z27maximalIndependentSetKernelPK5GraphPiS2_,(.L_x_80 - _Z27maximalIndependentSetKernelPK5GraphPiS2_)
        .other          _Z27maximalIndependentSetKernelPK5GraphPiS2_,@"STO_CUDA_ENTRY STV_DEFAULT"
_Z27maximalIndependentSetKernelPK5GraphPiS2_:
.text._Z27maximalIndependentSetKernelPK5GraphPiS2_:
[----:B------:R-:W0:Y:S08]  /*0000*/  LDC R1, c[0x0][0x37c] ;  /* 0x0000df00ff017b82 */ /* 0x000e300000000800 */
[----:B------:R-:W1:Y:S01]  /*0010*/  LDC.64 R2, c[0x0][0x380] ;  /* 0x0000e000ff027b82 */ /* 0x000e620000000a00 */
[----:B------:R-:W1:Y:S01]  /*0020*/  LDCU.64 UR36, c[0x0][0x358] ;  /* 0x00006b00ff2477ac */ /* 0x000e620008000a00 */
[----:B0-----:R-:W-:Y:S01]  /*0030*/  VIADD R1, R1, 0xfffffff8 ;  /* 0xfffffff801017836 */ /* 0x001fe20000000000 */
[----:B-1----:R0:W2:Y:S01]  /*0040*/  LDG.E R3, desc[UR36][R2.64] ;  /* 0x0000002402037981 */ /* 0x0020a2000c1e1900 */
[----:B------:R-:W0:Y:S04]  /*0050*/  LDCU UR5, c[0x0][0x2fc] ;  /* 0x00005f80ff0577ac */ /* 0x000e280008000800 */
[----:B------:R-:W1:Y:S01]  /*0060*/  S2UR UR6, SR_CTAID.X ;  /* 0x00000000000679c3 */ /* 0x000e620000002500 */
[----:B------:R-:W1:Y:S01]  /*0070*/  S2R R5, SR_TID.X ;  /* 0x0000000000057919 */ /* 0x000e620000002100 */
[----:B------:R-:W3:Y:S06]  /*0080*/  LDCU UR4, c[0x0][0x2f8] ;  /* 0x00005f00ff0477ac */ /* 0x000eec0008000800 */
[----:B------:R-:W1:Y:S01]  /*0090*/  LDC R26, c[0x0][0x360] ;  /* 0x0000d800ff1a7b82 */ /* 0x000e620000000800 */
[----:B---3--:R-:W-:-:S05]  /*00a0*/  IADD3 R22, P1, PT, R1, UR4, RZ ;  /* 0x0000000401167c10 */ /* 0x008fca000ff3e0ff */
[----:B0-----:R-:W-:Y:S02]  /*00b0*/  IMAD.X R2, RZ, RZ, UR5, P1 ;  /* 0x00000005ff027e24 */ /* 0x001fe400088e06ff */
[----:B-1----:R-:W-:Y:S01]  /*00c0*/  IMAD R26, R26, UR6, R5 ;  /* 0x000000061a1a7c24 */ /* 0x002fe2000f8e0205 */
[----:B--2---:R-:W-:-:S04]  /*00d0*/  SHF.R.S32.HI R0, RZ, 0x1f, R3 ;  /* 0x0000001fff007819 */ /* 0x004fc80000011403 */
[----:B------:R-:W-:-:S04]  /*00e0*/  ISETP.GE.U32.AND P0, PT, R26, R3, PT ;  /* 0x000000031a00720c */ /* 0x000fc80003f06070 */
[----:B------:R-:W-:-:S13]  /*00f0*/  ISETP.GE.U32.AND.EX P0, PT, RZ, R0, PT, P0 ;  /* 0x00000000ff00720c */ /* 0x000fda0003f06100 */
[----:B------:R-:W-:Y:S05]  /*0100*/  @P0 EXIT ;  /* 0x000000000000094d */ /* 0x000fea0003800000 */
[----:B------:R-:W0:Y:S01]  /*0110*/  LDCU.64 UR4, c[0x0][0x388] ;  /* 0x00007100ff0477ac */ /* 0x000e220008000a00 */
[----:B------:R-:W-:Y:S01]  /*0120*/  IMAD.SHL.U32 R16, R26, 0x4, RZ ;  /* 0x000000041a107824 */ /* 0x000fe200078e00ff */
[----:B------:R-:W-:Y:S01]  /*0130*/  SHF.R.U32.HI R0, RZ, 0x1e, R26 ;  /* 0x0000001eff007819 */ /* 0x000fe2000001161a */
[----:B------:R-:W1:Y:S03]  /*0140*/  LDCU.64 UR6, c[0x0][0x390] ;  /* 0x00007200ff0677ac */ /* 0x000e660008000a00 */
[C---:B0-----:R-:W-:Y:S02]  /*0150*/  IADD3 R18, P0, PT, R16.reuse, UR4, RZ ;  /* 0x0000000410127c10 */ /* 0x041fe4000ff1e0ff */
[----:B-1----:R-:W-:Y:S02]  /*0160*/  IADD3 R16, P1, PT, R16, UR6, RZ ;  /* 0x0000000610107c10 */ /* 0x002fe4000ff3e0ff */
[----:B------:R-:W-:-:S02]  /*0170*/  IADD3.X R19, PT, PT, R0, UR5, RZ, P0, !PT ;  /* 0x0000000500137c10 */ /* 0x000fc400087fe4ff */
[----:B------:R-:W-:-:S09]  /*0180*/  IADD3.X R17, PT, PT, R0, UR7, RZ, P1, !PT ;  /* 0x0000000700117c10 */ /* 0x000fd20008ffe4ff */
.L_x_43:
[----:B--2---:R-:W2:Y:S01]  /*0190*/  LDG.E R0, desc[UR36][R18.64] ;  /* 0x0000002412007981 */ /* 0x004ea2000c1e1900 */
[----:B------:R-:W-:Y:S05]  /*01a0*/  YIELD ;  /* 0x0000000000007946 */ /* 0x000fea0003800000 */
[----:B--2---:R-:W-:-:S13]  /*01b0*/  ISETP.NE.AND P0, PT, R0, RZ, PT ;  /* 0x000000ff0000720c */ /* 0x004fda0003f05270 */
[----:B01----:R-:W-:Y:S05]  /*01c0*/  @P0 EXIT ;  /* 0x000000000000094d */ /* 0x003fea0003800000 */
[----:B------:R-:W-:Y:S02]  /*01d0*/  IMAD.MOV.U32 R5, RZ, RZ, 0x1 ;  /* 0x00000001ff057424 */ /* 0x000fe400078e00ff */
[----:B------:R-:W-:-:S05]  /*01e0*/  IMAD.MOV.U32 R4, RZ, RZ, RZ ;  /* 0x000000ffff047224 */ /* 0x000fca00078e00ff */
[----:B------:R-:W2:Y:S01]  /*01f0*/  ATOMG.E.CAS.STRONG.GPU PT, R0, [R16], R4, R5 ;  /* 0x00000004100073a9 */ /* 0x000ea200001ee105 */
[----:B------:R-:W-:Y:S01]  /*0200*/  BSSY B6, `(.L_x_27) ;  /* 0x00000ee000067945 */ /* 0x000fe20003800000 */
[----:B--2---:R-:W-:-:S13]  /*0210*/  ISETP.NE.AND P0, PT, R0, RZ, PT ;  /* 0x000000ff0000720c */ /* 0x004fda0003f05270 */
[----:B------:R-:W-:Y:S05]  /*0220*/  @P0 BRA `(.L_x_28) ;  /* 0x0000000c00ac0947 */ /* 0x000fea0003800000 */
[----:B------:R-:W0:Y:S02]  /*0230*/  LDC.64 R10, c[0x0][0x380] ;  /* 0x0000e000ff0a7b82 */ /* 0x000e240000000a00 */
[----:B0-----:R-:W2:Y:S01]  /*0240*/  LDG.E.64 R10, desc[UR36][R10.64+0x8] ;  /* 0x000008240a0a7981 */ /* 0x001ea2000c1e1b00 */
[----:B------:R-:W-:Y:S01]  /*0250*/  IMAD.SHL.U32 R23, R26, 0x10, RZ ;  /* 0x000000101a177824 */ /* 0x000fe200078e00ff */
[----:B------:R-:W-:-:S04]  /*0260*/  SHF.R.U32.HI R24, RZ, 0x1c, R26 ;  /* 0x0000001cff187819 */ /* 0x000fc8000001161a */
[----:B--2---:R-:W-:-:S05]  /*0270*/  IADD3 R4, P0, PT, R10, R23, RZ ;  /* 0x000000170a047210 */ /* 0x004fca0007f1e0ff */
[----:B------:R-:W-:-:S05]  /*0280*/  IMAD.X R5, R11, 0x1, R24, P0 ;  /* 0x000000010b057824 */ /* 0x000fca00000e0618 */
[----:B------:R-:W2:Y:S01]  /*0290*/  LD.E R4, desc[UR36][R4.64] ;  /* 0x0000002404047980 */ /* 0x000ea2000c101900 */
[----:B------:R-:W-:Y:S01]  /*02a0*/  BSSY B0, `(.L_x_29) ;  /* 0x000002d000007945 */ /* 0x000fe20003800000 */
[----:B------:R-:W-:Y:S02]  /*02b0*/  IMAD.MOV.U32 R8, RZ, RZ, RZ ;  /* 0x000000ffff087224 */ /* 0x000fe400078e00ff */
[----:B------:R-:W-:Y:S02]  /*02c0*/  IMAD.MOV.U32 R20, RZ, RZ, RZ ;  /* 0x000000ffff147224 */ /* 0x000fe400078e00ff */
[----:B------:R-:W-:Y:S01]  /*02d0*/  IMAD.MOV.U32 R3, RZ, RZ, RZ ;  /* 0x000000ffff037224 */ /* 0x000fe200078e00ff */
[----:B--2---:R-:W-:-:S13]  /*02e0*/  ISETP.NE.AND P0, PT, R4, RZ, PT ;  /* 0x000000ff0400720c */ /* 0x004fda0003f05270 */
[----:B------:R-:W-:Y:S05]  /*02f0*/  @!P0 BRA `(.L_x_30) ;  /* 0x00000000009c8947 */ /* 0x000fea0003800000 */
[----:B------:R-:W0:Y:S01]  /*0300*/  LDC.64 R4, c[0x0][0x388] ;  /* 0x0000e200ff047b82 */ /* 0x000e220000000a00 */
[----:B------:R-:W-:Y:S02]  /*0310*/  IMAD.MOV.U32 R8, RZ, RZ, RZ ;  /* 0x000000ffff087224 */ /* 0x000fe400078e00ff */
[----:B------:R-:W-:-:S05]  /*0320*/  IMAD.MOV.U32 R20, RZ, RZ, RZ ;  /* 0x000000ffff147224 */ /* 0x000fca00078e00ff */
[----:B------:R-:W1:Y:S02]  /*0330*/  LDC.64 R6, c[0x0][0x390] ;  /* 0x0000e400ff067b82 */ /* 0x000e640000000a00 */
.L_x_34:
[----:B------:R-:W-:-:S05]  /*0340*/  IADD3 R14, P0, PT, R23, R10, RZ ;  /* 0x0000000a170e7210 */ /* 0x000fca0007f1e0ff */
[----:B------:R-:W-:-:S05]  /*0350*/  IMAD.X R15, R24, 0x1, R11, P0 ;  /* 0x00000001180f7824 */ /* 0x000fca00000e060b */
[----:B------:R-:W2:Y:S02]  /*0360*/  LD.E.64 R12, desc[UR36][R14.64+0x8] ;  /* 0x000008240e0c7980 */ /* 0x000ea4000c101b00 */
[----:B--2---:R-:W-:-:S04]  /*0370*/  LEA R28, P0, R8, R12, 0x2 ;  /* 0x0000000c081c7211 */ /* 0x004fc800078010ff */
[----:B------:R-:W-:-:S06]  /*0380*/  LEA.HI.X R29, R8, R13, R20, 0x2, P0 ;  /* 0x0000000d081d7211 */ /* 0x000fcc00000f1414 */
[----:B------:R-:W0:Y:S02]  /*0390*/  LD.E R29, desc[UR36][R28.64] ;  /* 0x000000241c1d7980 */ /* 0x000e24000c101900 */
[----:B0-----:R-:W-:-:S06]  /*03a0*/  IMAD.WIDE R12, R29, 0x4, R4 ;  /* 0x000000041d0c7825 */ /* 0x001fcc00078e0204 */
[----:B------:R-:W2:Y:S01]  /*03b0*/  LDG.E R12, desc[UR36][R12.64] ;  /* 0x000000240c0c7981 */ /* 0x000ea2000c1e1900 */
[----:B------:R-:W-:Y:S05]  /*03c0*/  YIELD ;  /* 0x0000000000007946 */ /* 0x000fea0003800000 */
[----:B------:R-:W-:Y:S01]  /*03d0*/  BSSY.RELIABLE B1, `(.L_x_31) ;  /* 0x000000c000017945 */ /* 0x000fe20003800100 */
[----:B--2---:R-:W-:-:S13]  /*03e0*/  ISETP.NE.AND P0, PT, R12, 0x2, PT ;  /* 0x000000020c00780c */ /* 0x004fda0003f05270 */
[----:B------:R-:W-:Y:S05]  /*03f0*/  @!P0 BRA `(.L_x_32) ;  /* 0x0000000000248947 */ /* 0x000fea0003800000 */
[----:B-1----:R-:W-:Y:S01]  /*0400*/  IMAD.WIDE R12, R29, 0x4, R6 ;  /* 0x000000041d0c7825 */ /* 0x002fe200078e0206 */
[----:B------:R-:W0:Y:S03]  /*0410*/  LDC.64 R10, c[0x0][0x380] ;  /* 0x0000e000ff0a7b82 */ /* 0x000e260000000a00 */
[----:B------:R-:W-:Y:S02]  /*0420*/  IMAD.MOV.U32 R15, RZ, RZ, 0x1 ;  /* 0x00000001ff0f7424 */ /* 0x000fe400078e00ff */
[----:B------:R-:W-:-:S05]  /*0430*/  IMAD.MOV.U32 R14, RZ, RZ, RZ ;  /* 0x000000ffff0e7224 */ /* 0x000fca00078e00ff */
[----:B------:R-:W2:Y:S04]  /*0440*/  ATOMG.E.CAS.STRONG.GPU PT, R12, [R12], R14, R15 ;  /* 0x0000000e0c0c73a9 */ /* 0x000ea800001ee10f */
[----:B0-----:R-:W5:Y:S01]  /*0450*/  LDG.E.64 R10, desc[UR36][R10.64+0x8] ;  /* 0x000008240a0a7981 */ /* 0x001f62000c1e1b00 */
[----:B--2---:R-:W-:-:S13]  /*0460*/  ISETP.NE.AND P0, PT, R12, RZ, PT ;  /* 0x000000ff0c00720c */ /* 0x004fda0003f05270 */
[----:B------:R-:W-:Y:S05]  /*0470*/  @P0 BREAK.RELIABLE B1 ;  /* 0x0000000000010942 */ /* 0x000fea0003800100 */
[----:B------:R-:W-:Y:S05]  /*0480*/  @P0 BRA `(.L_x_33) ;  /* 0x00000000002c0947 */ /* 0x000fea0003800000 */
.L_x_32:
[----:B------:R-:W-:Y:S05]  /*0490*/  BSYNC.RELIABLE B1 ;  /* 0x0000000000017941 */ /* 0x000fea0003800100 */
.L_x_31:
[----:B-----5:R-:W-:-:S05]  /*04a0*/  IADD3 R12, P0, PT, R23, R10, RZ ;  /* 0x0000000a170c7210 */ /* 0x020fca0007f1e0ff */
[----:B------:R-:W-:-:S05]  /*04b0*/  IMAD.X R13, R24, 0x1, R11, P0 ;  /* 0x00000001180d7824 */ /* 0x000fca00000e060b */
[----:B------:R-:W2:Y:S01]  /*04c0*/  LD.E R3, desc[UR36][R12.64] ;  /* 0x000000240c037980 */ /* 0x000ea2000c101900 */
[----:B------:R-:W-:-:S05]  /*04d0*/  IADD3 R8, P0, PT, R8, 0x1, RZ ;  /* 0x0000000108087810 */ /* 0x000fca0007f1e0ff */
[----:B------:R-:W-:Y:S01]  /*04e0*/  IMAD.X R20, RZ, RZ, R20, P0 ;  /* 0x000000ffff147224 */ /* 0x000fe200000e0614 */
[----:B--2---:R-:W-:Y:S02]  /*04f0*/  ISETP.GE.U32.AND P0, PT, R8, R3, PT ;  /* 0x000000030800720c */ /* 0x004fe40003f06070 */
[----:B------:R-:W-:-:S04]  /*0500*/  SHF.R.S32.HI R9, RZ, 0x1f, R3 ;  /* 0x0000001fff097819 */ /* 0x000fc80000011403 */
[----:B------:R-:W-:-:S13]  /*0510*/  ISETP.GE.U32.AND.EX P0, PT, R20, R9, PT, P0 ;  /* 0x000000091400720c */ /* 0x000fda0003f06100 */
[----:B------:R-:W-:Y:S05]  /*0520*/  @!P0 BRA `(.L_x_34) ;  /* 0xfffffffc00848947 */ /* 0x000fea000383ffff */
[----:B------:R-:W-:Y:S05]  /*0530*/  BRA `(.L_x_30) ;  /* 0x00000000000c7947 */ /* 0x000fea0003800000 */
.L_x_33:
[----:B-----5:R-:W-:-:S05]  /*0540*/  IADD3 R10, P0, PT, R23, R10, RZ ;  /* 0x0000000a170a7210 */ /* 0x020fca0007f1e0ff */
[----:B------:R-:W-:-:S05]  /*0550*/  IMAD.X R11, R24, 0x1, R11, P0 ;  /* 0x00000001180b7824 */ /* 0x000fca00000e060b */
[----:B------:R0:W5:Y:S03]  /*0560*/  LD.E R3, desc[UR36][R10.64] ;  /* 0x000000240a037980 */ /* 0x000166000c101900 */
.L_x_30:
[----:B------:R-:W-:Y:S05]  /*0570*/  BSYNC B0 ;  /* 0x0000000000007941 */ /* 0x000fea0003800000 */
.L_x_29:
[----:B-----5:R-:W-:Y:S02]  /*0580*/  ISETP.NE.U32.AND P0, PT, R8, R3, PT ;  /* 0x000000030800720c */ /* 0x020fe40003f05070 */
[----:B------:R-:W-:-:S04]  /*0590*/  SHF.R.S32.HI R3, RZ, 0x1f, R3 ;  /* 0x0000001fff037819 */ /* 0x000fc80000011403 */
[----:B------:R-:W-:-:S13]  /*05a0*/  ISETP.NE.AND.EX P0, PT, R20, R3, PT, P0 ;  /* 0x000000031400720c */ /* 0x000fda0003f05300 */
[----:B------:R-:W-:Y:S05]  /*05b0*/  @P0 BRA `(.L_x_35) ;  /* 0x0000000000c00947 */ /* 0x000fea0003800000 */
[----:B------:R-:W-:Y:S01]  /*05c0*/  MOV R8, 0x20 ;  /* 0x0000002000087802 */ /* 0x000fe20000000f00 */
[----:B------:R-:W-:Y:S01]  /*05d0*/  IMAD.MOV.U32 R27, RZ, RZ, RZ ;  /* 0x000000ffff1b7224 */ /* 0x000fe200078e00ff */
[----:B------:R-:W2:Y:S01]  /*05e0*/  LDCU.64 UR4, c[0x4][0x18] ;  /* 0x01000300ff0477ac */ /* 0x000ea20008000a00 */
[----:B-1----:R-:W-:Y:S02]  /*05f0*/  IMAD.MOV.U32 R6, RZ, RZ, R22 ;  /* 0x000000ffff067224 */ /* 0x002fe400078e0016 */
[----:B------:R-:W-:Y:S01]  /*0600*/  IMAD.MOV.U32 R7, RZ, RZ, R2 ;  /* 0x000000ffff077224 */ /* 0x000fe200078e0002 */
[----:B------:R1:W-:Y:S01]  /*0610*/  STL.64 [R1], R26 ;  /* 0x0000001a01007387 */ /* 0x0003e20000100a00 */
[----:B------:R-:W3:Y:S01]  /*0620*/  LDC.64 R8, c[0x4][R8] ;  /* 0x0100000008087b82 */ /* 0x000ee20000000a00 */
[----:B--2---:R-:W-:Y:S02]  /*0630*/  IMAD.U32 R4, RZ, RZ, UR4 ;  /* 0x00000004ff047e24 */ /* 0x004fe4000f8e00ff */
[----:B-1----:R-:W-:-:S07]  /*0640*/  IMAD.U32 R5, RZ, RZ, UR5 ;  /* 0x00000005ff057e24 */ /* 0x002fce000f8e00ff */
[----:B------:R-:W-:-:S07]  /*0650*/  LEPC R20, `(.L_x_36) ;  /* 0x000000001014794e */ /* 0x000fce0000000000 */
[----:B0--3--:R-:W-:Y:S05]  /*0660*/  CALL.ABS.NOINC R8 ;  /* 0x0000000008007343 */ /* 0x009fea0003c00000 */
.L_x_36:
[----:B------:R-:W0:Y:S01]  /*0670*/  LDC.64 R6, c[0x0][0x380] ;  /* 0x0000e000ff067b82 */ /* 0x000e220000000a00 */
[----:B------:R-:W-:-:S05]  /*0680*/  IMAD.MOV.U32 R3, RZ, RZ, 0x1 ;  /* 0x00000001ff037424 */ /* 0x000fca00078e00ff */
[----:B------:R1:W-:Y:S04]  /*0690*/  STG.E desc[UR36][R18.64], R3 ;  /* 0x0000000312007986 */ /* 0x0003e8000c101924 */
[----:B0-----:R-:W2:Y:S02]  /*06a0*/  LDG.E.64 R6, desc[UR36][R6.64+0x8] ;  /* 0x0000082406067981 */ /* 0x001ea4000c1e1b00 */
[----:B--2---:R-:W-:-:S05]  /*06b0*/  IADD3 R4, P0, PT, R6, R23, RZ ;  /* 0x0000001706047210 */ /* 0x004fca0007f1e0ff */
[----:B------:R-:W-:-:S05]  /*06c0*/  IMAD.X R5, R7, 0x1, R24, P0 ;  /* 0x0000000107057824 */ /* 0x000fca00000e0618 */
[----:B------:R-:W2:Y:S01]  /*06d0*/  LD.E R4, desc[UR36][R4.64] ;  /* 0x0000002404047980 */ /* 0x000ea2000c101900 */
[----:B------:R-:W-:Y:S01]  /*06e0*/  BSSY.RECONVERGENT B0, `(.L_x_37) ;  /* 0x000001c000007945 */ /* 0x000fe20003800200 */
[----:B--2---:R-:W-:-:S13]  /*06f0*/  ISETP.NE.AND P0, PT, R4, RZ, PT ;  /* 0x000000ff0400720c */ /* 0x004fda0003f05270 */
[----:B-1----:R-:W-:Y:S05]  /*0700*/  @!P0 BRA `(.L_x_38) ;  /* 0x0000000000648947 */ /* 0x002fea0003800000 */
[----:B------:R-:W0:Y:S01]  /*0710*/  LDC.64 R4, c[0x0][0x388] ;  /* 0x0000e200ff047b82 */ /* 0x000e220000000a00 */
[----:B------:R-:W-:Y:S02]  /*0720*/  IMAD.MOV.U32 R3, RZ, RZ, RZ ;  /* 0x000000ffff037224 */ /* 0x000fe400078e00ff */
[----:B------:R-:W-:-:S07]  /*0730*/  IMAD.MOV.U32 R0, RZ, RZ, RZ ;  /* 0x000000ffff007224 */ /* 0x000fce00078e00ff */
.L_x_39:
[----:B------:R-:W-:-:S05]  /*0740*/  IADD3 R10, P0, PT, R23, R6, RZ ;  /* 0x00000006170a7210 */ /* 0x000fca0007f1e0ff */
[----:B------:R-:W-:-:S05]  /*0750*/  IMAD.X R11, R24, 0x1, R7, P0 ;  /* 0x00000001180b7824 */ /* 0x000fca00000e0607 */
[----:B------:R-:W2:Y:S02]  /*0760*/  LD.E.64 R8, desc[UR36][R10.64+0x8] ;  /* 0x000008240a087980 */ /* 0x000ea4000c101b00 */
[----:B--2---:R-:W-:-:S04]  /*0770*/  LEA R12, P0, R3, R8, 0x2 ;  /* 0x00000008030c7211 */ /* 0x004fc800078010ff */
[----:B------:R-:W-:-:S05]  /*0780*/  LEA.HI.X R13, R3, R9, R0, 0x2, P0 ;  /* 0x00000009030d7211 */ /* 0x000fca00000f1400 */
[----:B------:R-:W0:Y:S02]  /*0790*/  LD.E R9, desc[UR36][R12.64] ;  /* 0x000000240c097980 */ /* 0x000e24000c101900 */
[----:B0-----:R-:W-:-:S05]  /*07a0*/  IMAD.WIDE R8, R9, 0x4, R4 ;  /* 0x0000000409087825 */ /* 0x001fca00078e0204 */
[----:B------:R-:W2:Y:S02]  /*07b0*/  LDG.E R14, desc[UR36][R8.64] ;  /* 0x00000024080e7981 */ /* 0x000ea4000c1e1900 */
[----:B--2---:R-:W-:-:S13]  /*07c0*/  ISETP.NE.AND P0, PT, R14, 0x2, PT ;  /* 0x000000020e00780c */ /* 0x004fda0003f05270 */
[----:B------:R-:W0:Y:S01]  /*07d0*/  @P0 LDC.64 R14, c[0x0][0x380] ;  /* 0x0000e000ff0e0b82 */ /* 0x000e220000000a00 */
[----:B------:R-:W-:-:S05]  /*07e0*/  @P0 IMAD.MOV.U32 R21, RZ, RZ, 0x2 ;  /* 0x00000002ff150424 */ /* 0x000fca00078e00ff */
[----:B------:R1:W-:Y:S04]  /*07f0*/  @P0 STG.E desc[UR36][R8.64], R21 ;  /* 0x0000001508000986 */ /* 0x0003e8000c101924 */
[----:B0-----:R-:W2:Y:S02]  /*0800*/  @P0 LDG.E.64 R6, desc[UR36][R14.64+0x8] ;  /* 0x000008240e060981 */ /* 0x001ea4000c1e1b00 */
[----:B--2---:R-:W-:-:S05]  /*0810*/  IADD3 R10, P0, PT, R23, R6, RZ ;  /* 0x00000006170a7210 */ /* 0x004fca0007f1e0ff */
[----:B------:R-:W-:-:S05]  /*0820*/  IMAD.X R11, R24, 0x1, R7, P0 ;  /* 0x00000001180b7824 */ /* 0x000fca00000e0607 */
[----:B------:R-:W2:Y:S01]  /*0830*/  LD.E R10, desc[UR36][R10.64] ;  /* 0x000000240a0a7980 */ /* 0x000ea2000c101900 */
[----:B------:R-:W-:-:S05]  /*0840*/  IADD3 R3, P0, PT, R3, 0x1, RZ ;  /* 0x0000000103037810 */ /* 0x000fca0007f1e0ff */
[----:B------:R-:W-:Y:S01]  /*0850*/  IMAD.X R0, RZ, RZ, R0, P0 ;  /* 0x000000ffff007224 */ /* 0x000fe200000e0600 */
[----:B--2---:R-:W-:Y:S02]  /*0860*/  ISETP.GE.U32.AND P0, PT, R3, R10, PT ;  /* 0x0000000a0300720c */ /* 0x004fe40003f06070 */
[----:B------:R-:W-:-:S04]  /*0870*/  SHF.R.S32.HI R13, RZ, 0x1f, R10 ;  /* 0x0000001fff0d7819 */ /* 0x000fc8000001140a */
[----:B------:R-:W-:-:S13]  /*0880*/  ISETP.GE.U32.AND.EX P0, PT, R0, R13, PT, P0 ;  /* 0x0000000d0000720c */ /* 0x000fda0003f06100 */
[----:B-1----:R-:W-:Y:S05]  /*0890*/  @!P0 BRA `(.L_x_39) ;  /* 0xfffffffc00a88947 */ /* 0x002fea000383ffff */
.L_x_38:
[----:B------:R-:W-:Y:S05]  /*08a0*/  BSYNC.RECONVERGENT B0 ;  /* 0x0000000000007941 */ /* 0x000fea0003800200 */
.L_x_37:
[----:B------:R-:W-:Y:S05]  /*08b0*/  BRA `(.L_x_28) ;  /* 0x0000000800087947 */ /* 0x000fea0003800000 */
.L_x_35:
[----:B------:R2:W-:Y:S01]  /*08c0*/  STG.E desc[UR36][R16.64], RZ ;  /* 0x000000ff10007986 */ /* 0x0005e2000c101924 */
[----:B------:R-:W-:-:S04]  /*08d0*/  ISETP.NE.U32.AND P0, PT, R8, RZ, PT ;  /* 0x000000ff0800720c */ /* 0x000fc80003f05070 */
[----:B------:R-:W-:-:S13]  /*08e0*/  ISETP.NE.AND.EX P0, PT, R20, RZ, PT, P0 ;  /* 0x000000ff1400720c */ /* 0x000fda0003f05300 */
[----:B--2---:R-:W-:Y:S05]  /*08f0*/  @!P0 BRA `(.L_x_28) ;  /* 0x0000000400f88947 */ /* 0x004fea0003800000 */
[C---:B------:R-:W-:Y:S01]  /*0900*/  ISETP.GE.U32.AND P1, PT, R8.reuse, 0x4, PT ;  /* 0x000000040800780c */ /* 0x040fe20003f26070 */
[----:B------:R-:W-:Y:S01]  /*0910*/  BSSY.RECONVERGENT B0, `(.L_x_40) ;  /* 0x000004a000007945 */ /* 0x000fe20003800200 */
[----:B------:R-:W-:Y:S01]  /*0920*/  LOP3.LUT R0, R8, 0x3, RZ, 0xc0, !PT ;  /* 0x0000000308007812 */ /* 0x000fe200078ec0ff */
[----:B------:R-:W-:Y:S01]  /*0930*/  IMAD.MOV.U32 R3, RZ, RZ, RZ ;  /* 0x000000ffff037224 */ /* 0x000fe200078e00ff */
[----:B------:R-:W-:Y:S01]  /*0940*/  ISETP.GE.U32.AND.EX P1, PT, R20, RZ, PT, P1 ;  /* 0x000000ff1400720c */ /* 0x000fe20003f26110 */
[----:B------:R-:W-:Y:S01]  /*0950*/  IMAD.MOV.U32 R4, RZ, RZ, RZ ;  /* 0x000000ffff047224 */ /* 0x000fe200078e00ff */
[----:B------:R-:W-:-:S04]  /*0960*/  ISETP.NE.U32.AND P0, PT, R0, RZ, PT ;  /* 0x000000ff0000720c */ /* 0x000fc80003f05070 */
[----:B------:R-:W-:-:S07]  /*0970*/  ISETP.NE.AND.EX P0, PT, RZ, RZ, PT, P0 ;  /* 0x000000ffff00720c */ /* 0x000fce0003f05300 */
[----:B------:R-:W-:Y:S06]  /*0980*/  @!P1 BRA `(.L_x_41) ;  /* 0x0000000400089947 */ /* 0x000fec0003800000 */
[----:B-1----:R-:W1:Y:S01]  /*0990*/  LDC.64 R6, c[0x0][0x380] ;  /* 0x0000e000ff067b82 */ /* 0x002e620000000a00 */
[----:B------:R-:W-:Y:S01]  /*09a0*/  LOP3.LUT R3, R8, 0xfffffffc, RZ, 0xc0, !PT ;  /* 0xfffffffc08037812 */ /* 0x000fe200078ec0ff */
[----:B------:R-:W-:Y:S02]  /*09b0*/  IMAD.MOV.U32 R4, RZ, RZ, R20 ;  /* 0x000000ffff047224 */ /* 0x000fe400078e0014 */
[----:B------:R-:W-:Y:S02]  /*09c0*/  IMAD.MOV.U32 R5, RZ, RZ, RZ ;  /* 0x000000ffff057224 */ /* 0x000fe400078e00ff */
[----:B------:R-:W-:Y:S02]  /*09d0*/  IMAD.MOV.U32 R21, RZ, RZ, RZ ;  /* 0x000000ffff157224 */ /* 0x000fe400078e00ff */
[----:B------:R-:W-:-:S07]  /*09e0*/  IMAD.MOV.U32 R25, RZ, RZ, R3 ;  /* 0x000000ffff197224 */ /* 0x000fce00078e0003 */
.L_x_42:
[----:B-1----:R-:W0:Y:S02]  /*09f0*/  LDG.E.64 R8, desc[UR36][R6.64+0x8] ;  /* 0x0000082406087981 */ /* 0x002e24000c1e1b00 */
[----:B0-----:R-:W-:-:S05]  /*0a00*/  IADD3 R10, P1, PT, R8, R23, RZ ;  /* 0x00000017080a7210 */ /* 0x001fca0007f3e0ff */
[----:B------:R-:W-:-:S06]  /*0a10*/  IMAD.X R11, R9, 0x1, R24, P1 ;  /* 0x00000001090b7824 */ /* 0x000fcc00008e0618 */
[----:B------:R-:W2:Y:S02]  /*0a20*/  LD.E.64 R10, desc[UR36][R10.64+0x8] ;  /* 0x000008240a0a7980 */ /* 0x000ea4000c101b00 */
[----:B--2---:R-:W-:-:S05]  /*0a30*/  IADD3 R8, P1, PT, R10, R5, RZ ;  /* 0x000000050a087210 */ /* 0x004fca0007f3e0ff */
[----:B------:R-:W-:-:S05]  /*0a40*/  IMAD.X R9, R11, 0x1, R21, P1 ;  /* 0x000000010b097824 */ /* 0x000fca00008e0615 */
[----:B------:R0:W2:Y:S02]  /*0a50*/  LD.E R27, desc[UR36][R8.64] ;  /* 0x00000024081b7980 */ /* 0x0000a4000c101900 */
[----:B0-----:R-:W2:Y:S02]  /*0a60*/  LDC.64 R8, c[0x0][0x388] ;  /* 0x0000e200ff087b82 */ /* 0x001ea40000000a00 */
[----:B--2---:R-:W-:-:S06]  /*0a70*/  IMAD.WIDE R14, R27, 0x4, R8 ;  /* 0x000000041b0e7825 */ /* 0x004fcc00078e0208 */
[----:B------:R-:W2:Y:S02]  /*0a80*/  LDG.E R14, desc[UR36][R14.64] ;  /* 0x000000240e0e7981 */ /* 0x000ea4000c1e1900 */
[----:B--2---:R-:W-:-:S13]  /*0a90*/  ISETP.NE.AND P1, PT, R14, 0x2, PT ;  /* 0x000000020e00780c */ /* 0x004fda0003f25270 */
[----:B------:R-:W0:Y:S02]  /*0aa0*/  @P1 LDC.64 R12, c[0x0][0x390] ;  /* 0x0000e400ff0c1b82 */ /* 0x000e240000000a00 */
[----:B0-----:R-:W-:-:S05]  /*0ab0*/  @P1 IMAD.WIDE R12, R27, 0x4, R12 ;  /* 0x000000041b0c1825 */ /* 0x001fca00078e020c */
[----:B------:R0:W-:Y:S04]  /*0ac0*/  @P1 STG.E desc[UR36][R12.64], RZ ;  /* 0x000000ff0c001986 */ /* 0x0001e8000c101924 */
[----:B0-----:R-:W2:Y:S02]  /*0ad0*/  @P1 LDG.E.64 R12, desc[UR36][R6.64+0x8] ;  /* 0x00000824060c1981 */ /* 0x001ea4000c1e1b00 */
[----:B--2---:R-:W-:-:S05]  /*0ae0*/  @P1 IADD3 R28, P2, PT, R12, R23, RZ ;  /* 0x000000170c1c1210 */ /* 0x004fca0007f5e0ff */
[----:B------:R-:W-:-:S05]  /*0af0*/  @P1 IMAD.X R29, R13, 0x1, R24, P2 ;  /* 0x000000010d1d1824 */ /* 0x000fca00010e0618 */
[----:B------:R-:W2:Y:S02]  /*0b00*/  @P1 LD.E.64 R10, desc[UR36][R28.64+0x8] ;  /* 0x000008241c0a1980 */ /* 0x000ea4000c101b00 */
[----:B--2---:R-:W-:-:S05]  /*0b10*/  IADD3 R14, P1, PT, R10, R5, RZ ;  /* 0x000000050a0e7210 */ /* 0x004fca0007f3e0ff */
[----:B------:R-:W-:-:S05]  /*0b20*/  IMAD.X R15, R11, 0x1, R21, P1 ;  /* 0x000000010b0f7824 */ /* 0x000fca00008e0615 */
[----:B------:R-:W2:Y:S02]  /*0b30*/  LD.E R29, desc[UR36][R14.64+0x4] ;  /* 0x000004240e1d7980 */ /* 0x000ea4000c101900 */
[----:B--2---:R-:W-:-:S05]  /*0b40*/  IMAD.WIDE R14, R29, 0x4, R8 ;  /* 0x000000041d0e7825 */ /* 0x004fca00078e0208 */
[----:B------:R-:W2:Y:S02]  /*0b50*/  LDG.E R27, desc[UR36][R14.64] ;  /* 0x000000240e1b7981 */ /* 0x000ea4000c1e1900 */
[----:B--2---:R-:W-:-:S13]  /*0b60*/  ISETP.NE.AND P1, PT, R27, 0x2, PT ;  /* 0x000000021b00780c */ /* 0x004fda0003f25270 */
[----:B------:R-:W0:Y:S02]  /*0b70*/  @P1 LDC.64 R12, c[0x0][0x390] ;  /* 0x0000e400ff0c1b82 */ /* 0x000e240000000a00 */
[----:B0-----:R-:W-:-:S05]  /*0b80*/  @P1 IMAD.WIDE R14, R29, 0x4, R12 ;  /* 0x000000041d0e1825 */ /* 0x001fca00078e020c */
[----:B------:R0:W-:Y:S04]  /*0b90*/  @P1 STG.E desc[UR36][R14.64], RZ ;  /* 0x000000ff0e001986 */ /* 0x0001e8000c101924 */
[----:B------:R-:W2:Y:S02]  /*0ba0*/  @P1 LDG.E.64 R12, desc[UR36][R6.64+0x8] ;  /* 0x00000824060c1981 */ /* 0x000ea4000c1e1b00 */
[----:B--2---:R-:W-:-:S05]  /*0bb0*/  @P1 IADD3 R28, P2, PT, R12, R23, RZ ;  /* 0x000000170c1c1210 */ /* 0x004fca0007f5e0ff */
[----:B------:R-:W-:-:S05]  /*0bc0*/  @P1 IMAD.X R29, R13, 0x1, R24, P2 ;  /* 0x000000010d1d1824 */ /* 0x000fca00010e0618 */
[----:B------:R-:W2:Y:S02]  /*0bd0*/  @P1 LD.E.64 R10, desc[UR36][R28.64+0x8] ;  /* 0x000008241c0a1980 */ /* 0x000ea4000c101b00 */
[----:B--2---:R-:W-:-:S05]  /*0be0*/  IADD3 R12, P1, PT, R10, R5, RZ ;  /* 0x000000050a0c7210 */ /* 0x004fca0007f3e0ff */
[----:B------:R-:W-:-:S06]  /*0bf0*/  IMAD.X R13, R11, 0x1, R21, P1 ;  /* 0x000000010b0d7824 */ /* 0x000fcc00008e0615 */
[----:B------:R-:W2:Y:S02]  /*0c00*/  LD.E R13, desc[UR36][R12.64+0x8] ;  /* 0x000008240c0d7980 */ /* 0x000ea4000c101900 */
[----:B--2---:R-:W-:-:S05]  /*0c10*/  IMAD.WIDE R28, R13, 0x4, R8 ;  /* 0x000000040d1c7825 */ /* 0x004fca00078e0208 */
[----:B------:R-:W2:Y:S02]  /*0c20*/  LDG.E R27, desc[UR36][R28.64] ;  /* 0x000000241c1b7981 */ /* 0x000ea4000c1e1900 */
[----:B--2---:R-:W-:-:S13]  /*0c30*/  ISETP.NE.AND P1, PT, R27, 0x2, PT ;  /* 0x000000021b00780c */ /* 0x004fda0003f25270 */
[----:B0-----:R-:W0:Y:S02]  /*0c40*/  @P1 LDC.64 R14, c[0x0][0x390] ;  /* 0x0000e400ff0e1b82 */ /* 0x001e240000000a00 */
[----:B0-----:R-:W-:-:S05]  /*0c50*/  @P1 IMAD.WIDE R12, R13, 0x4, R14 ;  /* 0x000000040d0c1825 */ /* 0x001fca00078e020e */
[----:B------:R2:W-:Y:S04]  /*0c60*/  @P1 STG.E desc[UR36][R12.64], RZ ;  /* 0x000000ff0c001986 */ /* 0x0005e8000c101924 */
[----:B------:R-:W3:Y:S02]  /*0c70*/  @P1 LDG.E.64 R14, desc[UR36][R6.64+0x8] ;  /* 0x00000824060e1981 */ /* 0x000ee4000c1e1b00 */
[----:B---3--:R-:W-:-:S05]  /*0c80*/  @P1 IADD3 R14, P2, PT, R14, R23, RZ ;  /* 0x000000170e0e1210 */ /* 0x008fca0007f5e0ff */
[----:B------:R-:W-:-:S05]  /*0c90*/  @P1 IMAD.X R15, R15, 0x1, R24, P2 ;  /* 0x000000010f0f1824 */ /* 0x000fca00010e0618 */
[----:B------:R-:W3:Y:S02]  /*0ca0*/  @P1 LD.E.64 R10, desc[UR36][R14.64+0x8] ;  /* 0x000008240e0a1980 */ /* 0x000ee4000c101b00 */
[----:B---3--:R-:W-:-:S05]  /*0cb0*/  IADD3 R10, P1, PT, R5, R10, RZ ;  /* 0x0000000a050a7210 */ /* 0x008fca0007f3e0ff */
[----:B------:R-:W-:-:S06]  /*0cc0*/  IMAD.X R11, R21, 0x1, R11, P1 ;  /* 0x00000001150b7824 */ /* 0x000fcc00008e060b */
[----:B------:R-:W3:Y:S02]  /*0cd0*/  LD.E R11, desc[UR36][R10.64+0xc] ;  /* 0x00000c240a0b7980 */ /* 0x000ee4000c101900 */
[----:B---3--:R-:W-:-:S06]  /*0ce0*/  IMAD.WIDE R28, R11, 0x4, R8 ;  /* 0x000000040b1c7825 */ /* 0x008fcc00078e0208 */
[----:B------:R-:W3:Y:S01]  /*0cf0*/  LDG.E R28, desc[UR36][R28.64] ;  /* 0x000000241c1c7981 */ /* 0x000ee2000c1e1900 */
[----:B------:R-:W-:-:S05]  /*0d00*/  IADD3 R5, P2, PT, R5, 0x10, RZ ;  /* 0x0000001005057810 */ /* 0x000fca0007f5e0ff */
[----:B------:R-:W-:Y:S01]  /*0d10*/  IMAD.X R21, RZ, RZ, R21, P2 ;  /* 0x000000ffff157224 */ /* 0x000fe200010e0615 */
[----:B---3--:R-:W-:-:S13]  /*0d20*/  ISETP.NE.AND P1, PT, R28, 0x2, PT ;  /* 0x000000021c00780c */ /* 0x008fda0003f25270 */
[----:B------:R-:W0:Y:S02]  /*0d30*/  @P1 LDC.64 R8, c[0x0][0x390] ;  /* 0x0000e400ff081b82 */ /* 0x000e240000000a00 */
[----:B0-----:R-:W-:-:S05]  /*0d40*/  @P1 IMAD.WIDE R8, R11, 0x4, R8 ;  /* 0x000000040b081825 */ /* 0x001fca00078e0208 */
[----:B------:R2:W-:Y:S01]  /*0d50*/  @P1 STG.E desc[UR36][R8.64], RZ ;  /* 0x000000ff08001986 */ /* 0x0005e2000c101924 */
[----:B------:R-:W-:-:S04]  /*0d60*/  IADD3 R25, P1, PT, R25, -0x4, RZ ;  /* 0xfffffffc19197810 */ /* 0x000fc80007f3e0ff */
[----:B------:R-:W-:Y:S02]  /*0d70*/  IADD3.X R20, PT, PT, R20, -0x1, RZ, P1, !PT ;  /* 0xffffffff14147810 */ /* 0x000fe40000ffe4ff */
[----:B------:R-:W-:-:S04]  /*0d80*/  ISETP.NE.U32.AND P1, PT, R25, RZ, PT ;  /* 0x000000ff1900720c */ /* 0x000fc80003f25070 */
[----:B------:R-:W-:-:S13]  /*0d90*/  ISETP.NE.AND.EX P1, PT, R20, RZ, PT, P1 ;  /* 0x000000ff1400720c */ /* 0x000fda0003f25310 */
[----:B--2---:R-:W-:Y:S05]  /*0da0*/  @P1 BRA `(.L_x_42) ;  /* 0xfffffffc00101947 */ /* 0x004fea000383ffff */
.L_x_41:
[----:B------:R-:W-:Y:S05]  /*0db0*/  BSYNC.RECONVERGENT B0 ;  /* 0x0000000000007941 */ /* 0x000fea0003800200 */
.L_x_40:
[----:B------:R-:W-:Y:S05]  /*0dc0*/  @!P0 BRA `(.L_x_28) ;  /* 0x0000000000c48947 */ /* 0x000fea0003800000 */
[----:B-1----:R-:W1:Y:S02]  /*0dd0*/  LDC.64 R6, c[0x0][0x380] ;  /* 0x0000e000ff067b82 */ /* 0x002e640000000a00 */
[----:B-1----:R-:W2:Y:S02]  /*0de0*/  LDG.E.64 R8, desc[UR36][R6.64+0x8] ;  /* 0x0000082406087981 */ /* 0x002ea4000c1e1b00 */
[----:B--2---:R-:W-:-:S05]  /*0df0*/  IADD3 R12, P0, PT, R8, R23, RZ ;  /* 0x00000017080c7210 */ /* 0x004fca0007f1e0ff */
[----:B------:R-:W-:-:S05]  /*0e00*/  IMAD.X R13, R9, 0x1, R24, P0 ;  /* 0x00000001090d7824 */ /* 0x000fca00000e0618 */
[----:B0-----:R-:W2:Y:S01]  /*0e10*/  LD.E.64 R10, desc[UR36][R12.64+0x8] ;  /* 0x000008240c0a7980 */ /* 0x001ea2000c101b00 */
[C---:B------:R-:W-:Y:S01]  /*0e20*/  IMAD.SHL.U32 R8, R3.reuse, 0x4, RZ ;  /* 0x0000000403087824 */ /* 0x040fe200078e00ff */
[----:B------:R-:W-:Y:S02]  /*0e30*/  SHF.L.U64.HI R3, R3, 0x2, R4 ;  /* 0x0000000203037819 */ /* 0x000fe40000010204 */
[----:B------:R-:W0:Y:S02]  /*0e40*/  LDC.64 R4, c[0x0][0x388] ;  /* 0x0000e200ff047b82 */ /* 0x000e240000000a00 */
[----:B--2---:R-:W-:-:S05]  /*0e50*/  IADD3 R14, P0, PT, R10, R8, RZ ;  /* 0x000000080a0e7210 */ /* 0x004fca0007f1e0ff */
[----:B------:R-:W-:-:S06]  /*0e60*/  IMAD.X R15, R11, 0x1, R3, P0 ;  /* 0x000000010b0f7824 */ /* 0x000fcc00000e0603 */
[----:B------:R-:W0:Y:S02]  /*0e70*/  LD.E R15, desc[UR36][R14.64] ;  /* 0x000000240e0f7980 */ /* 0x000e24000c101900 */
[----:B0-----:R-:W-:-:S06]  /*0e80*/  IMAD.WIDE R10, R15, 0x4, R4 ;  /* 0x000000040f0a7825 */ /* 0x001fcc00078e0204 */
[----:B------:R-:W2:Y:S02]  /*0e90*/  LDG.E R10, desc[UR36][R10.64] ;  /* 0x000000240a0a7981 */ /* 0x000ea4000c1e1900 */
[----:B--2---:R-:W-:-:S13]  /*0ea0*/  ISETP.NE.AND P0, PT, R10, 0x2, PT ;  /* 0x000000020a00780c */ /* 0x004fda0003f05270 */
[----:B------:R-:W0:Y:S02]  /*0eb0*/  @P0 LDC.64 R20, c[0x0][0x390] ;  /* 0x0000e400ff140b82 */ /* 0x000e240000000a00 */
[----:B0-----:R-:W-:-:S05]  /*0ec0*/  @P0 IMAD.WIDE R12, R15, 0x4, R20 ;  /* 0x000000040f0c0825 */ /* 0x001fca00078e0214 */
[----:B------:R2:W-:Y:S01]  /*0ed0*/  @P0 STG.E desc[UR36][R12.64], RZ ;  /* 0x000000ff0c000986 */ /* 0x0005e2000c101924 */
[----:B------:R-:W-:-:S04]  /*0ee0*/  ISETP.NE.U32.AND P0, PT, R0, 0x1, PT ;  /* 0x000000010000780c */ /* 0x000fc80003f05070 */
[----:B------:R-:W-:-:S13]  /*0ef0*/  ISETP.NE.AND.EX P0, PT, RZ, RZ, PT, P0 ;  /* 0x000000ffff00720c */ /* 0x000fda0003f05300 */
[----:B--2---:R-:W-:Y:S05]  /*0f00*/  @!P0 BRA `(.L_x_28) ;  /* 0x0000000000748947 */ /* 0x004fea0003800000 */
[----:B------:R-:W2:Y:S02]  /*0f10*/  LDG.E.64 R10, desc[UR36][R6.64+0x8] ;  /* 0x00000824060a7981 */ /* 0x000ea4000c1e1b00 */
[----:B--2---:R-:W-:-:S05]  /*0f20*/  IADD3 R14, P0, PT, R10, R23, RZ ;  /* 0x000000170a0e7210 */ /* 0x004fca0007f1e0ff */
[----:B------:R-:W-:-:S05]  /*0f30*/  IMAD.X R15, R11, 0x1, R24, P0 ;  /* 0x000000010b0f7824 */ /* 0x000fca00000e0618 */
[----:B------:R-:W2:Y:S02]  /*0f40*/  LD.E.64 R10, desc[UR36][R14.64+0x8] ;  /* 0x000008240e0a7980 */ /* 0x000ea4000c101b00 */
[----:B--2---:R-:W-:-:S05]  /*0f50*/  IADD3 R20, P0, PT, R10, R8, RZ ;  /* 0x000000080a147210 */ /* 0x004fca0007f1e0ff */
[----:B------:R-:W-:-:S06]  /*0f60*/  IMAD.X R21, R11, 0x1, R3, P0 ;  /* 0x000000010b157824 */ /* 0x000fcc00000e0603 */
[----:B------:R-:W2:Y:S02]  /*0f70*/  LD.E R21, desc[UR36][R20.64+0x4] ;  /* 0x0000042414157980 */ /* 0x000ea4000c101900 */
[----:B--2---:R-:W-:-:S06]  /*0f80*/  IMAD.WIDE R10, R21, 0x4, R4 ;  /* 0x00000004150a7825 */ /* 0x004fcc00078e0204 */
        /* <DEDUP_REMOVED lines=10> */
[----:B------:R-:W-:-:S06]  /*1030*/  IMAD.X R11, R7, 0x1, R24, P0 ;  /* 0x00000001070b7824 */ /* 0x000fcc00000e0618 */
        /* <DEDUP_REMOVED lines=9> */
[----:B------:R2:W-:Y:S02]  /*10d0*/  @P0 STG.E desc[UR36][R6.64], RZ ;  /* 0x000000ff06000986 */ /* 0x0005e4000c101924 */
.L_x_28:
[----:B------:R-:W-:Y:S05]  /*10e0*/  BSYNC B6 ;  /* 0x0000000000067941 */ /* 0x000fea0003800000 */
.L_x_27:
[----:B------:R-:W3:Y:S02]  /*10f0*/  LDC.64 R4, c[0x0][0x380] ;  /* 0x0000e000ff047b82 */ /* 0x000ee40000000a00 */
[----:B---3--:R-:W3:Y:S02]  /*1100*/  LDG.E R5, desc[UR36][R4.64] ;  /* 0x0000002404057981 */ /* 0x008ee4000c1e1900 */
[----:B---3--:R-:W-:Y:S02]  /*1110*/  ISETP.GE.U32.AND P0, PT, R26, R5, PT ;  /* 0x000000051a00720c */ /* 0x008fe40003f06070 */
[----:B------:R-:W-:-:S04]  /*1120*/  SHF.R.S32.HI R0, RZ, 0x1f, R5 ;  /* 0x0000001fff007819 */ /* 0x000fc80000011405 */
[----:B------:R-:W-:-:S13]  /*1130*/  ISETP.GE.U32.AND.EX P0, PT, RZ, R0, PT, P0 ;  /* 0x00000000ff00720c */ /* 0x000fda0003f06100 */
[----:B------:R-:W-:Y:S05]  /*1140*/  @!P0 BRA `(.L_x_43) ;  /* 0xfffffff000108947 */ /* 0x000fea000383ffff */
[----:B------:R-:W-:Y:S05]  /*1150*/  EXIT ;  /* 0x000000000000794d */ /* 0x000fea0003800000 */
.L_x_44:
        /* <DEDUP_REMOVED lines=10> */
.L_x_80:


//--------------------- .text._Z13k_testLockingPji --------------------------
	.section	.text._Z13k_testLockingPji,"ax",@progbits
	.align	128
        .global         _Z13k_testLockingPji
        .type           _Z13k_testLockingPji,@function
        .size           _Z13k_testLockingPji,(.L_x_81 - _Z13k_testLockingPji)
        .other          _Z13k_testLockingPji,@"STO_CUDA_ENTRY STV_DEFAULT"
_Z13k_testLockingPji:
.text._Z13k_testLockingPji:
[----:B------:R-:W-:Y:S01]  /*0000*/  LDC R1, c[0x0][0x37c] ;  /* 0x0000df00ff017b82 */ /* 0x000fe20000000800 */
[----:B------:R-:W0:Y:S01]  /*0010*/  LDCU UR6, c[0x0][0x388] ;  /* 0x00007100ff0677ac */ /* 0x000e220008000800 */
[----:B------:R-:W1:Y:S01]  /*0020*/  S2R R4, SR_TID.X ;  /* 0x0000000000047919 */ /* 0x000e620000002100 */
[----:B------:R-:W-:Y:S01]  /*0030*/  BSSY B0, `(.L_x_45) ;  /* 0x000001a000007945 */ /* 0x000fe20003800000 */
[----:B------:R-:W-:Y:S01]  /*0040*/  IMAD.MOV.U32 R7, RZ, RZ, 0x1 ;  /* 0x00000001ff077424 */ /* 0x000fe200078e00ff */
[----:B------:R-:W2:Y:S01]  /*0050*/  LDCU.64 UR4, c[0x0][0x358] ;  /* 0x00006b00ff0477ac */ /* 0x000ea20008000a00 */
[----:B0-----:R-:W0:Y:S01]  /*0060*/  I2F.U32.RP R0, UR6 ;  /* 0x0000000600007d06 */ /* 0x001e220008209000 */
[----:B------:R-:W-:-:S07]  /*0070*/  ISETP.NE.U32.AND P1, PT, RZ, UR6, PT ;  /* 0x00000006ff007c0c */ /* 0x000fce000bf25070 */
[----:B0-----:R-:W0:Y:S02]  /*0080*/  MUFU.RCP R0, R0 ;  /* 0x0000000000007308 */ /* 0x001e240000001000 */
[----:B0-----:R-:W-:-:S06]  /*0090*/  IADD3 R2, PT, PT, R0, 0xffffffe, RZ ;  /* 0x0ffffffe00027810 */ /* 0x001fcc0007ffe0ff */
[----:B------:R0:W3:Y:S02]  /*00a0*/  F2I.FTZ.U32.TRUNC.NTZ R3, R2 ;  /* 0x0000000200037305 */ /* 0x0000e4000021f000 */
[----:B0-----:R-:W-:Y:S01]  /*00b0*/  IMAD.MOV.U32 R2, RZ, RZ, RZ ;  /* 0x000000ffff027224 */ /* 0x001fe200078e00ff */
[----:B---3--:R-:W-:-:S05]  /*00c0*/  IADD3 R5, PT, PT, RZ, -R3, RZ ;  /* 0x80000003ff057210 */ /* 0x008fca0007ffe0ff */
[----:B------:R-:W-:-:S04]  /*00d0*/  IMAD R5, R5, UR6, RZ ;  /* 0x0000000605057c24 */ /* 0x000fc8000f8e02ff */
[----:B------:R-:W-:-:S06]  /*00e0*/  IMAD.HI.U32 R3, R3, R5, R2 ;  /* 0x0000000503037227 */ /* 0x000fcc00078e0002 */
[----:B-1----:R-:W-:-:S05]  /*00f0*/  IMAD.HI.U32 R3, R3, R4, RZ ;  /* 0x0000000403037227 */ /* 0x002fca00078e00ff */
[----:B------:R-:W-:-:S05]  /*0100*/  IADD3 R3, PT, PT, -R3, RZ, RZ ;  /* 0x000000ff03037210 */ /* 0x000fca0007ffe1ff */
[----:B------:R-:W-:Y:S02]  /*0110*/  IMAD R5, R3, UR6, R4 ;  /* 0x0000000603057c24 */ /* 0x000fe4000f8e0204 */
[----:B------:R-:W0:Y:S03]  /*0120*/  LDC.64 R2, c[0x0][0x380] ;  /* 0x0000e000ff027b82 */ /* 0x000e260000000a00 */
[----:B------:R-:W-:-:S13]  /*0130*/  ISETP.GE.U32.AND P0, PT, R5, UR6, PT ;  /* 0x0000000605007c0c */ /* 0x000fda000bf06070 */
[----:B------:R-:W-:-:S05]  /*0140*/  @P0 VIADD R5, R5, -UR6 ;  /* 0x8000000605050c36 */ /* 0x000fca0008000000 */
[----:B------:R-:W-:-:S13]  /*0150*/  ISETP.GE.U32.AND P0, PT, R5, UR6, PT ;  /* 0x0000000605007c0c */ /* 0x000fda000bf06070 */
[----:B------:R-:W-:Y:S02]  /*0160*/  @P0 IADD3 R5, PT, PT, R5, -UR6, RZ ;  /* 0x8000000605050c10 */ /* 0x000fe4000fffe0ff */
[----:B------:R-:W-:-:S05]  /*0170*/  @!P1 LOP3.LUT R5, RZ, UR6, RZ, 0x33, !PT ;  /* 0x00000006ff059c12 */ /* 0x000fca000f8e33ff */
[----:B0-2---:R-:W-:-:S07]  /*0180*/  IMAD.WIDE.U32 R2, R5, 0x4, R2 ;  /* 0x0000000405027825 */ /* 0x005fce00078e0002 */
.L_x_46:
[----:B------:R-:W-:Y:S05]  /*0190*/  YIELD ;  /* 0x0000000000007946 */ /* 0x000fea0003800000 */
[----:B------:R-:W2:Y:S02]  /*01a0*/  ATOMG.E.EXCH.STRONG.GPU PT, R0, desc[UR4][R2.64], R7 ;  /* 0x80000007020079a8 */ /* 0x000ea4000c1ef104 */
[----:B--2---:R-:W-:-:S13]  /*01b0*/  ISETP.NE.AND P0, PT, R0, RZ, PT ;  /* 0x000000ff0000720c */ /* 0x004fda0003f05270 */
[----:B------:R-:W-:Y:S05]  /*01c0*/  @P0 BRA `(.L_x_46) ;  /* 0xfffffffc00f00947 */ /* 0x000fea000383ffff */
[----:B------:R-:W-:Y:S05]  /*01d0*/  BSYNC B0 ;  /* 0x0000000000007941 */ /* 0x000fea0003800000 */
.L_x_45:
[----:B------:R-:W-:Y:S01]  /*01e0*/  ATOMG.E.EXCH.STRONG.GPU PT, RZ, desc[UR4][R2.64], RZ ;  /* 0x800000ff02ff79a8 */ /* 0x000fe2000c1ef104 */
[----:B------:R-:W-:Y:S05]  /*01f0*/  EXIT ;  /* 0x000000000000794d */ /* 0x000fea0003800000 */
.L_x_47:
        /* <DEDUP_REMOVED lines=16> */
.L_x_81:


//--------------------- .text._Z15print_graph_devP5GraphPj --------------------------
	.section	.text._Z15print_graph_devP5GraphPj,"ax",@progbits
	.align	128
        .global         _Z15print_graph_devP5GraphPj
        .type           _Z15print_graph_devP5GraphPj,@function
        .size           _Z15print_graph_devP5GraphPj,(.L_x_82 - _Z15print_graph_devP5GraphPj)
        .other          _Z15print_graph_devP5GraphPj,@"STO_CUDA_ENTRY STV_DEFAULT"
_Z15print_graph_devP5GraphPj:
.text._Z15print_graph_devP5GraphPj:
[----:B------:R-:W0:Y:S08]  /*0000*/  LDC R1, c[0x0][0x37c] ;  /* 0x0000df00ff017b82 */ /* 0x000e300000000800 */
[----:B------:R-:W1:Y:S01]  /*0010*/  LDC.64 R4, c[0x0][0x380] ;  /* 0x0000e000ff047b82 */ /* 0x000e620000000a00 */
[----:B------:R-:W1:Y:S01]  /*0020*/  LDCU.64 UR36, c[0x0][0x358] ;  /* 0x00006b00ff2477ac */ /* 0x000e620008000a00 */
[----:B0-----:R-:W-:Y:S01]  /*0030*/  VIADD R1, R1, 0xfffffff8 ;  /* 0xfffffff801017836 */ /* 0x001fe20000000000 */
[----:B-1----:R-:W2:Y:S01]  /*0040*/  LDG.E R3, desc[UR36][R4.64] ;  /* 0x0000002404037981 */ /* 0x002ea2000c1e1900 */
[----:B------:R-:W0:Y:S04]  /*0050*/  LDCU UR5, c[0x0][0x2fc] ;  /* 0x00005f80ff0577ac */ /* 0x000e280008000800 */
[----:B------:R-:W1:Y:S01]  /*0060*/  S2UR UR6, SR_CTAID.X ;  /* 0x00000000000679c3 */ /* 0x000e620000002500 */
[----:B------:R-:W1:Y:S01]  /*0070*/  S2R R7, SR_TID.X ;  /* 0x0000000000077919 */ /* 0x000e620000002100 */
[----:B------:R-:W3:Y:S06]  /*0080*/  LDCU UR4, c[0x0][0x2f8] ;  /* 0x00005f00ff0477ac */ /* 0x000eec0008000800 */
[----:B------:R-:W1:Y:S01]  /*0090*/  LDC R22, c[0x0][0x360] ;  /* 0x0000d800ff167b82 */ /* 0x000e620000000800 */
[----:B---3--:R-:W-:-:S05]  /*00a0*/  IADD3 R24, P1, PT, R1, UR4, RZ ;  /* 0x0000000401187c10 */ /* 0x008fca000ff3e0ff */
[----:B0-----:R-:W-:Y:S02]  /*00b0*/  IMAD.X R2, RZ, RZ, UR5, P1 ;  /* 0x00000005ff027e24 */ /* 0x001fe400088e06ff */
[----:B-1----:R-:W-:-:S05]  /*00c0*/  IMAD R22, R22, UR6, R7 ;  /* 0x0000000616167c24 */ /* 0x002fca000f8e0207 */
[----:B--2---:R-:W-:-:S13]  /*00d0*/  ISETP.GE.AND P0, PT, R22, R3, PT ;  /* 0x000000031600720c */ /* 0x004fda0003f06270 */
[----:B------:R-:W-:Y:S05]  /*00e0*/  @P0 EXIT ;  /* 0x000000000000094d */ /* 0x000fea0003800000 */
[----:B------:R-:W2:Y:S01]  /*00f0*/  LDG.E.64 R4, desc[UR36][R4.64+0x8] ;  /* 0x0000082404047981 */ /* 0x000ea2000c1e1b00 */
[----:B------:R-:W0:Y:S01]  /*0100*/  LDC.64 R16, c[0x0][0x388] ;  /* 0x0000e200ff107b82 */ /* 0x000e220000000a00 */
[----:B--2---:R-:W-:-:S05]  /*0110*/  IMAD.WIDE R6, R22, 0x10, R4 ;  /* 0x0000001016067825 */ /* 0x004fca00078e0204 */
[----:B------:R1:W5:Y:S04]  /*0120*/  LD.E R23, desc[UR36][R6.64] ;  /* 0x0000002406177980 */ /* 0x000368000c101900 */
[----:B------:R1:W5:Y:S01]  /*0130*/  LD.E.64 R18, desc[UR36][R6.64+0x8] ;  /* 0x0000082406127980 */ /* 0x000362000c101b00 */
[----:B------:R-:W-:Y:S01]  /*0140*/  BSSY B0, `(.L_x_48) ;  /* 0x0000007000007945 */ /* 0x000fe20003800000 */
[----:B------:R-:W-:Y:S02]  /*0150*/  IMAD.MOV.U32 R3, RZ, RZ, 0x1 ;  /* 0x00000001ff037424 */ /* 0x000fe400078e00ff */
[----:B0-----:R-:W-:-:S07]  /*0160*/  IMAD.WIDE R16, R22, 0x4, R16 ;  /* 0x0000000416107825 */ /* 0x001fce00078e0210 */
.L_x_49:
[----:B------:R-:W-:Y:S05]  /*0170*/  YIELD ;  /* 0x0000000000007946 */ /* 0x000fea0003800000 */
[----:B------:R-:W2:Y:S02]  /*0180*/  ATOMG.E.EXCH.STRONG.GPU PT, R0, desc[UR36][R16.64], R3 ;  /* 0x80000003100079a8 */ /* 0x000ea4000c1ef124 */
[----:B--2---:R-:W-:-:S13]  /*0190*/  ISETP.NE.AND P0, PT, R0, RZ, PT ;  /* 0x000000ff0000720c */ /* 0x004fda0003f05270 */
[----:B------:R-:W-:Y:S05]  /*01a0*/  @P0 BRA `(.L_x_49) ;  /* 0xfffffffc00f00947 */ /* 0x000fea000383ffff */
[----:B------:R-:W-:Y:S05]  /*01b0*/  BSYNC B0 ;  /* 0x0000000000007941 */ /* 0x000fea0003800000 */
.L_x_48:
[----:B-----5:R0:W-:Y:S01]  /*01c0*/  STL.64 [R1], R22 ;  /* 0x0000001601007387 */ /* 0x0201e20000100a00 */
[----:B------:R-:W2:Y:S01]  /*01d0*/  LDCU.64 UR4, c[0x4][URZ] ;  /* 0x01000000ff0477ac */ /* 0x000ea20008000a00 */
[----:B------:R-:W-:Y:S01]  /*01e0*/  MOV R0, 0x20 ;  /* 0x0000002000007802 */ /* 0x000fe20000000f00 */
[----:B-1----:R-:W-:Y:S01]  /*01f0*/  IMAD.MOV.U32 R7, RZ, RZ, R2 ;  /* 0x000000ffff077224 */ /* 0x002fe200078e0002 */
[----:B------:R-:W-:Y:S02]  /*0200*/  ISETP.GE.AND P0, PT, R23, 0x1, PT ;  /* 0x000000011700780c */ /* 0x000fe40003f06270 */
[----:B------:R1:W3:Y:S01]  /*0210*/  LDC.64 R8, c[0x4][R0] ;  /* 0x0100000000087b82 */ /* 0x0002e20000000a00 */
[----:B------:R-:W-:Y:S02]  /*0220*/  MOV R6, R24 ;  /* 0x0000001800067202 */ /* 0x000fe40000000f00 */
[----:B-1----:R-:W-:Y:S01]  /*0230*/  P2R R0, PR, RZ, 0x1 ;  /* 0x00000001ff007803 */ /* 0x002fe20000000000 */
[----:B--2---:R-:W-:-:S02]  /*0240*/  IMAD.U32 R4, RZ, RZ, UR4 ;  /* 0x00000004ff047e24 */ /* 0x004fc4000f8e00ff */
[----:B0-----:R-:W-:-:S07]  /*0250*/  IMAD.U32 R5, RZ, RZ, UR5 ;  /* 0x00000005ff057e24 */ /* 0x001fce000f8e00ff */
[----:B------:R-:W-:-:S07]  /*0260*/  LEPC R20, `(.L_x_50) ;  /* 0x000000001014794e */ /* 0x000fce0000000000 */
[----:B---3--:R-:W-:Y:S05]  /*0270*/  CALL.ABS.NOINC R8 ;  /* 0x0000000008007343 */ /* 0x008fea0003c00000 */
.L_x_50:
[----:B------:R-:W-:Y:S01]  /*0280*/  ISETP.GE.AND P6, PT, R23, 0x1, PT ;  /* 0x000000011700780c */ /* 0x000fe20003fc6270 */
[----:B------:R-:W-:-:S12]  /*0290*/  BSSY.RECONVERGENT B7, `(.L_x_51) ;  /* 0x0000063000077945 */ /* 0x000fd80003800200 */
[----:B------:R-:W-:Y:S05]  /*02a0*/  @!P6 BRA `(.L_x_52) ;  /* 0x000000040084e947 */ /* 0x000fea0003800000 */
[C---:B------:R-:W-:Y:S01]  /*02b0*/  ISETP.GE.U32.AND P0, PT, R23.reuse, 0x4, PT ;  /* 0x000000041700780c */ /* 0x040fe20003f06070 */
[----:B------:R-:W-:Y:S01]  /*02c0*/  BSSY.RECONVERGENT B6, `(.L_x_53) ;  /* 0x0000039000067945 */ /* 0x000fe20003800200 */
[----:B------:R-:W-:Y:S01]  /*02d0*/  LOP3.LUT R26, R23, 0x3, RZ, 0xc0, !PT ;  /* 0x00000003171a7812 */ /* 0x000fe200078ec0ff */
[----:B------:R-:W-:-:S10]  /*02e0*/  IMAD.MOV.U32 R25, RZ, RZ, RZ ;  /* 0x000000ffff197224 */ /* 0x000fd400078e00ff */
[----:B------:R-:W-:Y:S05]  /*02f0*/  @!P0 BRA `(.L_x_54) ;  /* 0x0000000000d48947 */ /* 0x000fea0003800000 */
[----:B------:R-:W-:Y:S02]  /*0300*/  IADD3 R28, P0, PT, R18, 0x8, RZ ;  /* 0x00000008121c7810 */ /* 0x000fe40007f1e0ff */
[----:B------:R-:W-:-:S03]  /*0310*/  LOP3.LUT R25, R23, 0x7ffffffc, RZ, 0xc0, !PT ;  /* 0x7ffffffc17197812 */ /* 0x000fc600078ec0ff */
[----:B------:R-:W-:Y:S02]  /*0320*/  IMAD.X R29, RZ, RZ, R19, P0 ;  /* 0x000000ffff1d7224 */ /* 0x000fe400000e0613 */
[----:B------:R-:W-:-:S07]  /*0330*/  IMAD.MOV R22, RZ, RZ, -R25 ;  /* 0x000000ffff167224 */ /* 0x000fce00078e0a19 */
.L_x_59:
[----:B------:R-:W2:Y:S01]  /*0340*/  LD.E R0, desc[UR36][R28.64+-0x8] ;  /* 0xfffff8241c007980 */ /* 0x000ea2000c101900 */
[----:B------:R-:W-:Y:S01]  /*0350*/  MOV R8, 0x20 ;  /* 0x0000002000087802 */ /* 0x000fe20000000f00 */
[----:B------:R-:W0:Y:S01]  /*0360*/  LDCU.64 UR4, c[0x4][0x8] ;  /* 0x01000100ff0477ac */ /* 0x000e220008000a00 */
[----:B------:R-:W-:Y:S01]  /*0370*/  IADD3 R22, PT, PT, R22, 0x4, RZ ;  /* 0x0000000416167810 */ /* 0x000fe20007ffe0ff */
[----:B------:R-:W-:Y:S02]  /*0380*/  IMAD.MOV.U32 R6, RZ, RZ, R24 ;  /* 0x000000ffff067224 */ /* 0x000fe400078e0018 */
[----:B------:R-:W-:Y:S01]  /*0390*/  IMAD.MOV.U32 R7, RZ, RZ, R2 ;  /* 0x000000ffff077224 */ /* 0x000fe200078e0002 */
[----:B------:R-:W1:Y:S01]  /*03a0*/  LDC.64 R8, c[0x4][R8] ;  /* 0x0100000008087b82 */ /* 0x000e620000000a00 */
[----:B------:R-:W-:Y:S01]  /*03b0*/  ISETP.NE.AND P0, PT, R22, RZ, PT ;  /* 0x000000ff1600720c */ /* 0x000fe20003f05270 */
[----:B0-----:R-:W-:Y:S02]  /*03c0*/  IMAD.U32 R4, RZ, RZ, UR4 ;  /* 0x00000004ff047e24 */ /* 0x001fe4000f8e00ff */
[----:B------:R-:W-:Y:S01]  /*03d0*/  IMAD.U32 R5, RZ, RZ, UR5 ;  /* 0x00000005ff057e24 */ /* 0x000fe2000f8e00ff */
[----:B--2---:R0:W-:Y:S02]  /*03e0*/  STL [R1], R0 ;  /* 0x0000000001007387 */ /* 0x0041e40000100800 */
[----:B01----:R-:W-:-:S07]  /*03f0*/  P2R R0, PR, RZ, 0x1 ;  /* 0x00000001ff007803 */ /* 0x003fce0000000000 */
[----:B------:R-:W-:-:S07]  /*0400*/  LEPC R20, `(.L_x_55) ;  /* 0x000000001014794e */ /* 0x000fce0000000000 */
[----:B------:R-:W-:Y:S05]  /*0410*/  CALL.ABS.NOINC R8 ;  /* 0x0000000008007343 */ /* 0x000fea0003c00000 */
.L_x_55:
[----:B------:R-:W2:Y:S01]  /*0420*/  LD.E R0, desc[UR36][R28.64+-0x4] ;  /* 0xfffffc241c007980 */ /* 0x000ea2000c101900 */
[----:B------:R-:W-:Y:S01]  /*0430*/  MOV R23, 0x20 ;  /* 0x0000002000177802 */ /* 0x000fe20000000f00 */
[----:B------:R-:W0:Y:S01]  /*0440*/  LDCU.64 UR4, c[0x4][0x8] ;  /* 0x01000100ff0477ac */ /* 0x000e220008000a00 */
[----:B------:R-:W-:Y:S02]  /*0450*/  IMAD.MOV.U32 R6, RZ, RZ, R24 ;  /* 0x000000ffff067224 */ /* 0x000fe400078e0018 */
[----:B------:R1:W3:Y:S01]  /*0460*/  LDC.64 R8, c[0x4][R23] ;  /* 0x0100000017087b82 */ /* 0x0002e20000000a00 */
[----:B------:R-:W-:Y:S01]  /*0470*/  IMAD.MOV.U32 R7, RZ, RZ, R2 ;  /* 0x000000ffff077224 */ /* 0x000fe200078e0002 */
[----:B0-----:R-:W-:Y:S01]  /*0480*/  MOV R4, UR4 ;  /* 0x0000000400047c02 */ /* 0x001fe20008000f00 */
[----:B------:R-:W-:Y:S01]  /*0490*/  IMAD.U32 R5, RZ, RZ, UR5 ;  /* 0x00000005ff057e24 */ /* 0x000fe2000f8e00ff */
[----:B--23--:R1:W-:Y:S06]  /*04a0*/  STL [R1], R0 ;  /* 0x0000000001007387 */ /* 0x00c3ec0000100800 */
[----:B------:R-:W-:-:S07]  /*04b0*/  LEPC R20, `(.L_x_56) ;  /* 0x000000001014794e */ /* 0x000fce0000000000 */
[----:B-1----:R-:W-:Y:S05]  /*04c0*/  CALL.ABS.NOINC R8 ;  /* 0x0000000008007343 */ /* 0x002fea0003c00000 */
.L_x_56:
[----:B------:R-:W2:Y:S01]  /*04d0*/  LD.E R0, desc[UR36][R28.64] ;  /* 0x000000241c007980 */ /* 0x000ea2000c101900 */
[----:B------:R0:W1:Y:S01]  /*04e0*/  LDC.64 R8, c[0x4][R23] ;  /* 0x0100000017087b82 */ /* 0x0000620000000a00 */
[----:B------:R-:W3:Y:S01]  /*04f0*/  LDCU.64 UR4, c[0x4][0x8] ;  /* 0x01000100ff0477ac */ /* 0x000ee20008000a00 */
[----:B------:R-:W-:Y:S02]  /*0500*/  IMAD.MOV.U32 R6, RZ, RZ, R24 ;  /* 0x000000ffff067224 */ /* 0x000fe400078e0018 */
[----:B------:R-:W-:Y:S02]  /*0510*/  IMAD.MOV.U32 R7, RZ, RZ, R2 ;  /* 0x000000ffff077224 */ /* 0x000fe400078e0002 */
[----:B---3--:R-:W-:Y:S01]  /*0520*/  IMAD.U32 R4, RZ, RZ, UR4 ;  /* 0x00000004ff047e24 */ /* 0x008fe2000f8e00ff */
[----:B------:R-:W-:Y:S01]  /*0530*/  MOV R5, UR5 ;  /* 0x0000000500057c02 */ /* 0x000fe20008000f00 */
[----:B-12---:R0:W-:Y:S06]  /*0540*/  STL [R1], R0 ;  /* 0x0000000001007387 */ /* 0x0061ec0000100800 */
[----:B------:R-:W-:-:S07]  /*0550*/  LEPC R20, `(.L_x_57) ;  /* 0x000000001014794e */ /* 0x000fce0000000000 */
[----:B0-----:R-:W-:Y:S05]  /*0560*/  CALL.ABS.NOINC R8 ;  /* 0x0000000008007343 */ /* 0x001fea0003c00000 */
.L_x_57:
[----:B------:R-:W2:Y:S01]  /*0570*/  LD.E R0, desc[UR36][R28.64+0x4] ;  /* 0x000004241c007980 */ /* 0x000ea2000c101900 */
[----:B------:R0:W1:Y:S01]  /*0580*/  LDC.64 R8, c[0x4][R23] ;  /* 0x0100000017087b82 */ /* 0x0000620000000a00 */
[----:B------:R-:W3:Y:S01]  /*0590*/  LDCU.64 UR4, c[0x4][0x8] ;  /* 0x01000100ff0477ac */ /* 0x000ee20008000a00 */
[----:B------:R-:W-:Y:S01]  /*05a0*/  MOV R6, R24 ;  /* 0x0000001800067202 */ /* 0x000fe20000000f00 */
[----:B------:R-:W-:Y:S02]  /*05b0*/  IMAD.MOV.U32 R7, RZ, RZ, R2 ;  /* 0x000000ffff077224 */ /* 0x000fe400078e0002 */
[----:B---3--:R-:W-:Y:S02]  /*05c0*/  IMAD.U32 R4, RZ, RZ, UR4 ;  /* 0x00000004ff047e24 */ /* 0x008fe4000f8e00ff */
[----:B------:R-:W-:Y:S01]  /*05d0*/  IMAD.U32 R5, RZ, RZ, UR5 ;  /* 0x00000005ff057e24 */ /* 0x000fe2000f8e00ff */
[----:B-12---:R0:W-:Y:S06]  /*05e0*/  STL [R1], R0 ;  /* 0x0000000001007387 */ /* 0x0061ec0000100800 */
[----:B------:R-:W-:-:S07]  /*05f0*/  LEPC R20, `(.L_x_58) ;  /* 0x000000001014794e */ /* 0x000fce0000000000 */
[----:B0-----:R-:W-:Y:S05]  /*0600*/  CALL.ABS.NOINC R8 ;  /* 0x0000000008007343 */ /* 0x001fea0003c00000 */
.L_x_58:
[----:B------:R-:W-:Y:S02]  /*0610*/  ISETP.NE.AND P6, PT, R22, RZ, PT ;  /* 0x000000ff1600720c */ /* 0x000fe40003fc5270 */
[----:B------:R-:W-:-:S05]  /*0620*/  IADD3 R28, P0, PT, R28, 0x10, RZ ;  /* 0x000000101c1c7810 */ /* 0x000fca0007f1e0ff */
[----:B------:R-:W-:-:S06]  /*0630*/  IMAD.X R29, RZ, RZ, R29, P0 ;  /* 0x000000ffff1d7224 */ /* 0x000fcc00000e061d */
[----:B------:R-:W-:Y:S05]  /*0640*/  @P6 BRA `(.L_x_59) ;  /* 0xfffffffc003c6947 */ /* 0x000fea000383ffff */
.L_x_54:
[----:B------:R-:W-:Y:S05]  /*0650*/  BSYNC.RECONVERGENT B6 ;  /* 0x0000000000067941 */ /* 0x000fea0003800200 */
.L_x_53:
[----:B------:R-:W-:-:S13]  /*0660*/  ISETP.NE.AND P0, PT, R26, RZ, PT ;  /* 0x000000ff1a00720c */ /* 0x000fda0003f05270 */
[----:B------:R-:W-:Y:S05]  /*0670*/  @!P0 BRA `(.L_x_52) ;  /* 0x0000000000908947 */ /* 0x000fea0003800000 */
[----:B------:R-:W-:Y:S01]  /*0680*/  IMAD.WIDE.U32 R18, R25, 0x4, R18 ;  /* 0x0000000419127825 */ /* 0x000fe200078e0012 */
[----:B------:R-:W-:Y:S01]  /*0690*/  MOV R22, 0x20 ;  /* 0x0000002000167802 */ /* 0x000fe20000000f00 */
[----:B------:R-:W0:Y:S03]  /*06a0*/  LDCU.64 UR4, c[0x4][0x8] ;  /* 0x01000100ff0477ac */ /* 0x000e260008000a00 */
[----:B------:R-:W2:Y:S01]  /*06b0*/  LD.E R0, desc[UR36][R18.64] ;  /* 0x0000002412007980 */ /* 0x000ea2000c101900 */
[----:B------:R1:W3:Y:S01]  /*06c0*/  LDC.64 R8, c[0x4][R22] ;  /* 0x0100000016087b82 */ /* 0x0002e20000000a00 */
[----:B------:R-:W-:Y:S01]  /*06d0*/  MOV R6, R24 ;  /* 0x0000001800067202 */ /* 0x000fe20000000f00 */
[----:B------:R-:W-:Y:S02]  /*06e0*/  IMAD.MOV.U32 R7, RZ, RZ, R2 ;  /* 0x000000ffff077224 */ /* 0x000fe400078e0002 */
[----:B0-----:R-:W-:-:S02]  /*06f0*/  IMAD.U32 R4, RZ, RZ, UR4 ;  /* 0x00000004ff047e24 */ /* 0x001fc4000f8e00ff */
[----:B------:R-:W-:Y:S01]  /*0700*/  IMAD.U32 R5, RZ, RZ, UR5 ;  /* 0x00000005ff057e24 */ /* 0x000fe2000f8e00ff */
[----:B--23--:R1:W-:Y:S06]  /*0710*/  STL [R1], R0 ;  /* 0x0000000001007387 */ /* 0x00c3ec0000100800 */
[----:B------:R-:W-:-:S07]  /*0720*/  LEPC R20, `(.L_x_60) ;  /* 0x000000001014794e */ /* 0x000fce0000000000 */
[----:B-1----:R-:W-:Y:S05]  /*0730*/  CALL.ABS.NOINC R8 ;  /* 0x0000000008007343 */ /* 0x002fea0003c00000 */
.L_x_60:
[----:B------:R-:W-:-:S13]  /*0740*/  ISETP.NE.AND P0, PT, R26, 0x1, PT ;  /* 0x000000011a00780c */ /* 0x000fda0003f05270 */
[----:B------:R-:W-:Y:S05]  /*0750*/  @!P0 BRA `(.L_x_52) ;  /* 0x0000000000588947 */ /* 0x000fea0003800000 */
[----:B------:R-:W2:Y:S01]  /*0760*/  LD.E R0, desc[UR36][R18.64+0x4] ;  /* 0x0000042412007980 */ /* 0x000ea2000c101900 */
[----:B------:R0:W1:Y:S01]  /*0770*/  LDC.64 R8, c[0x4][R22] ;  /* 0x0100000016087b82 */ /* 0x0000620000000a00 */
[----:B------:R-:W3:Y:S01]  /*0780*/  LDCU.64 UR4, c[0x4][0x8] ;  /* 0x01000100ff0477ac */ /* 0x000ee20008000a00 */
[----:B------:R-:W-:Y:S01]  /*0790*/  IMAD.MOV.U32 R6, RZ, RZ, R24 ;  /* 0x000000ffff067224 */ /* 0x000fe200078e0018 */
[----:B------:R-:W-:Y:S01]  /*07a0*/  MOV R7, R2 ;  /* 0x0000000200077202 */ /* 0x000fe20000000f00 */
[----:B---3--:R-:W-:Y:S02]  /*07b0*/  IMAD.U32 R4, RZ, RZ, UR4 ;  /* 0x00000004ff047e24 */ /* 0x008fe4000f8e00ff */
[----:B------:R-:W-:Y:S01]  /*07c0*/  IMAD.U32 R5, RZ, RZ, UR5 ;  /* 0x00000005ff057e24 */ /* 0x000fe2000f8e00ff */
[----:B-12---:R0:W-:Y:S06]  /*07d0*/  STL [R1], R0 ;  /* 0x0000000001007387 */ /* 0x0061ec0000100800 */
[----:B------:R-:W-:-:S07]  /*07e0*/  LEPC R20, `(.L_x_61) ;  /* 0x000000001014794e */ /* 0x000fce0000000000 */
[----:B0-----:R-:W-:Y:S05]  /*07f0*/  CALL.ABS.NOINC R8 ;  /* 0x0000000008007343 */ /* 0x001fea0003c00000 */
.L_x_61:
[----:B------:R-:W-:-:S13]  /*0800*/  ISETP.NE.AND P0, PT, R26, 0x2, PT ;  /* 0x000000021a00780c */ /* 0x000fda0003f05270 */
[----:B------:R-:W-:Y:S05]  /*0810*/  @!P0 BRA `(.L_x_52) ;  /* 0x0000000000288947 */ /* 0x000fea0003800000 */
[----:B------:R-:W2:Y:S01]  /*0820*/  LD.E R18, desc[UR36][R18.64+0x8] ;  /* 0x0000082412127980 */ /* 0x000ea2000c101900 */
[----:B------:R-:W0:Y:S01]  /*0830*/  LDC.64 R22, c[0x4][R22] ;  /* 0x0100000016167b82 */ /* 0x000e220000000a00 */
[----:B------:R-:W1:Y:S01]  /*0840*/  LDCU.64 UR4, c[0x4][0x8] ;  /* 0x01000100ff0477ac */ /* 0x000e620008000a00 */
[----:B------:R-:W-:Y:S01]  /*0850*/  IMAD.MOV.U32 R6, RZ, RZ, R24 ;  /* 0x000000ffff067224 */ /* 0x000fe200078e0018 */
[----:B------:R-:W-:Y:S01]  /*0860*/  MOV R7, R2 ;  /* 0x0000000200077202 */ /* 0x000fe20000000f00 */
[----:B-1----:R-:W-:Y:S02]  /*0870*/  IMAD.U32 R4, RZ, RZ, UR4 ;  /* 0x00000004ff047e24 */ /* 0x002fe4000f8e00ff */
[----:B------:R-:W-:Y:S01]  /*0880*/  IMAD.U32 R5, RZ, RZ, UR5 ;  /* 0x00000005ff057e24 */ /* 0x000fe2000f8e00ff */
[----:B0-2---:R1:W-:Y:S06]  /*0890*/  STL [R1], R18 ;  /* 0x0000001201007387 */ /* 0x0053ec0000100800 */
[----:B------:R-:W-:-:S07]  /*08a0*/  LEPC R20, `(.L_x_52) ;  /* 0x000000001014794e */ /* 0x000fce0000000000 */
[----:B-1----:R-:W-:Y:S05]  /*08b0*/  CALL.ABS.NOINC R22 ;  /* 0x0000000016007343 */ /* 0x002fea0003c00000 */
.L_x_52:
[----:B------:R-:W-:Y:S05]  /*08c0*/  BSYNC.RECONVERGENT B7 ;  /* 0x0000000000077941 */ /* 0x000fea0003800200 */
.L_x_51:
[----:B------:R-:W-:Y:S01]  /*08d0*/  MOV R0, 0x20 ;  /* 0x0000002000007802 */ /* 0x000fe20000000f00 */
[----:B------:R-:W0:Y:S01]  /*08e0*/  LDCU.64 UR4, c[0x4][0x10] ;  /* 0x01000200ff0477ac */ /* 0x000e220008000a00 */
[----:B------:R-:W-:Y:S02]  /*08f0*/  CS2R R6, SRZ ;  /* 0x0000000000067805 */ /* 0x000fe4000001ff00 */
[----:B------:R1:W2:Y:S01]  /*0900*/  LDC.64 R2, c[0x4][R0] ;  /* 0x0100000000027b82 */ /* 0x0002a20000000a00 */
[----:B0-----:R-:W-:Y:S02]  /*0910*/  IMAD.U32 R4, RZ, RZ, UR4 ;  /* 0x00000004ff047e24 */ /* 0x001fe4000f8e00ff */
[----:B-1----:R-:W-:-:S07]  /*0920*/  IMAD.U32 R5, RZ, RZ, UR5 ;  /* 0x00000005ff057e24 */ /* 0x002fce000f8e00ff */
[----:B------:R-:W-:-:S07]  /*0930*/  LEPC R20, `(.L_x_62) ;  /* 0x000000001014794e */ /* 0x000fce0000000000 */
[----:B--2---:R-:W-:Y:S05]  /*0940*/  CALL.ABS.NOINC R2 ;  /* 0x0000000002007343 */ /* 0x004fea0003c00000 */
.L_x_62:
[----:B------:R-:W-:Y:S01]  /*0950*/  ATOMG.E.EXCH.STRONG.GPU PT, RZ, desc[UR36][R16.64], RZ ;  /* 0x800000ff10ff79a8 */ /* 0x000fe2000c1ef124 */
[----:B------:R-:W-:Y:S05]  /*0960*/  EXIT ;  /* 0x000000000000794d */ /* 0x000fea0003800000 */
.L_x_63:
        /* <DEDUP_REMOVED lines=9> */
.L_x_82:


//--------------------- .text._Z15print_graph_devP5Graph --------------------------
	.section	.text._Z15print_graph_devP5Graph,"ax",@progbits
	.align	128
        .global         _Z15print_graph_devP5Graph
        .type           _Z15print_graph_devP5Graph,@function
        .size           _Z15print_graph_devP5Graph,(.L_x_83 - _Z15print_graph_devP5Graph)
        .other          _Z15print_graph_devP5Graph,@"STO_CUDA_ENTRY STV_DEFAULT"
_Z15print_graph_devP5Graph:
.text._Z15print_graph_devP5Graph:
        /* <DEDUP_REMOVED lines=16> */
[----:B------:R-:W-:Y:S01]  /*0100*/  MOV R0, 0x20 ;  /* 0x0000002000007802 */ /* 0x000fe20000000f00 */
[----:B------:R-:W0:Y:S01]  /*0110*/  LDCU.64 UR4, c[0x4][URZ] ;  /* 0x01000000ff0477ac */ /* 0x000e220008000a00 */
[----:B--2---:R-:W-:-:S05]  /*0120*/  IMAD.WIDE R10, R16, 0x10, R10 ;  /* 0x00000010100a7825 */ /* 0x004fca00078e020a */
[----:B------:R-:W2:Y:S01]  /*0130*/  LD.E R17, desc[UR36][R10.64] ;  /* 0x000000240a117980 */ /* 0x000ea2000c101900 */
[----:B------:R1:W3:Y:S03]  /*0140*/  LDC.64 R12, c[0x4][R0] ;  /* 0x01000000000c7b82 */ /* 0x0002e60000000a00 */
[----:B------:R1:W5:Y:S01]  /*0150*/  LD.E.64 R18, desc[UR36][R10.64+0x8] ;  /* 0x000008240a127980 */ /* 0x000362000c101b00 */
[----:B0-----:R-:W-:Y:S01]  /*0160*/  IMAD.U32 R4, RZ, RZ, UR4 ;  /* 0x00000004ff047e24 */ /* 0x001fe2000f8e00ff */
[----:B------:R-:W-:Y:S01]  /*0170*/  MOV R6, R22 ;  /* 0x0000001600067202 */ /* 0x000fe20000000f00 */
[----:B------:R-:W-:Y:S02]  /*0180*/  IMAD.U32 R5, RZ, RZ, UR5 ;  /* 0x00000005ff057e24 */ /* 0x000fe4000f8e00ff */
[----:B------:R-:W-:Y:S01]  /*0190*/  IMAD.MOV.U32 R7, RZ, RZ, R2 ;  /* 0x000000ffff077224 */ /* 0x000fe200078e0002 */
[----:B--23--:R1:W-:Y:S06]  /*01a0*/  STL.64 [R1], R16 ;  /* 0x0000001001007387 */ /* 0x00c3ec0000100a00 */
[----:B------:R-:W-:-:S07]  /*01b0*/  LEPC R20, `(.L_x_64) ;  /* 0x000000001014794e */ /* 0x000fce0000000000 */
[----:B-1---5:R-:W-:Y:S05]  /*01c0*/  CALL.ABS.NOINC R12 ;  /* 0x000000000c007343 */ /* 0x022fea0003c00000 */
.L_x_64:
        /* <DEDUP_REMOVED lines=12> */
.L_x_73:
[----:B------:R-:W2:Y:S01]  /*0290*/  LD.E R0, desc[UR36][R16.64+-0x8] ;  /* 0xfffff82410007980 */ /* 0x000ea2000c101900 */
[----:B------:R-:W-:Y:S01]  /*02a0*/  MOV R23, 0x20 ;  /* 0x0000002000177802 */ /* 0x000fe20000000f00 */
[----:B------:R-:W0:Y:S01]  /*02b0*/  LDCU.64 UR4, c[0x4][0x8] ;  /* 0x01000100ff0477ac */ /* 0x000e220008000a00 */
[----:B------:R-:W-:Y:S01]  /*02c0*/  IADD3 R24, PT, PT, R24, 0x4, RZ ;  /* 0x0000000418187810 */ /* 0x000fe20007ffe0ff */
[----:B------:R-:W-:Y:S01]  /*02d0*/  IMAD.MOV.U32 R6, RZ, RZ, R22 ;  /* 0x000000ffff067224 */ /* 0x000fe200078e0016 */
[----:B------:R1:W3:Y:S01]  /*02e0*/  LDC.64 R8, c[0x4][R23] ;  /* 0x0100000017087b82 */ /* 0x0002e20000000a00 */
[----:B------:R-:W-:Y:S01]  /*02f0*/  IMAD.MOV.U32 R7, RZ, RZ, R2 ;  /* 0x000000ffff077224 */ /* 0x000fe200078e0002 */
[----:B------:R-:W-:Y:S01]  /*0300*/  ISETP.NE.AND P0, PT, R24, RZ, PT ;  /* 0x000000ff1800720c */ /* 0x000fe20003f05270 */
[----:B0-----:R-:W-:Y:S02]  /*0310*/  IMAD.U32 R4, RZ, RZ, UR4 ;  /* 0x00000004ff047e24 */ /* 0x001fe4000f8e00ff */
[----:B------:R-:W-:Y:S01]  /*0320*/  IMAD.U32 R5, RZ, RZ, UR5 ;  /* 0x00000005ff057e24 */ /* 0x000fe2000f8e00ff */
[----:B--2---:R0:W-:Y:S02]  /*0330*/  STL [R1], R0 ;  /* 0x0000000001007387 */ /* 0x0041e40000100800 */
[----:B01-3--:R-:W-:-:S07]  /*0340*/  P2R R0, PR, RZ, 0x1 ;  /* 0x00000001ff007803 */ /* 0x00bfce0000000000 */
[----:B------:R-:W-:-:S07]  /*0350*/  LEPC R20, `(.L_x_69) ;  /* 0x000000001014794e */ /* 0x000fce0000000000 */
[----:B------:R-:W-:Y:S05]  /*0360*/  CALL.ABS.NOINC R8 ;  /* 0x0000000008007343 */ /* 0x000fea0003c00000 */
.L_x_69:
[----:B------:R-:W2:Y:S01]  /*0370*/  LD.E R0, desc[UR36][R16.64+-0x4] ;  /* 0xfffffc2410007980 */ /* 0x000ea2000c101900 */
[----:B------:R0:W1:Y:S01]  /*0380*/  LDC.64 R8, c[0x4][R23] ;  /* 0x0100000017087b82 */ /* 0x0000620000000a00 */
[----:B------:R-:W3:Y:S01]  /*0390*/  LDCU.64 UR4, c[0x4][0x8] ;  /* 0x01000100ff0477ac */ /* 0x000ee20008000a00 */
[----:B------:R-:W-:Y:S02]  /*03a0*/  IMAD.MOV.U32 R6, RZ, RZ, R22 ;  /* 0x000000ffff067224 */ /* 0x000fe400078e0016 */
[----:B------:R-:W-:Y:S01]  /*03b0*/  IMAD.MOV.U32 R7, RZ, RZ, R2 ;  /* 0x000000ffff077224 */ /* 0x000fe200078e0002 */
[----:B---3--:R-:W-:Y:S01]  /*03c0*/  MOV R4, UR4 ;  /* 0x0000000400047c02 */ /* 0x008fe20008000f00 */
[----:B------:R-:W-:Y:S01]  /*03d0*/  IMAD.U32 R5, RZ, RZ, UR5 ;  /* 0x00000005ff057e24 */ /* 0x000fe2000f8e00ff */
[----:B-12---:R0:W-:Y:S06]  /*03e0*/  STL [R1], R0 ;  /* 0x0000000001007387 */ /* 0x0061ec0000100800 */
[----:B------:R-:W-:-:S07]  /*03f0*/  LEPC R20, `(.L_x_70) ;  /* 0x000000001014794e */ /* 0x000fce0000000000 */
[----:B0-----:R-:W-:Y:S05]  /*0400*/  CALL.ABS.NOINC R8 ;  /* 0x0000000008007343 */ /* 0x001fea0003c00000 */
.L_x_70:
        /* <DEDUP_REMOVED lines=10> */
.L_x_71:
        /* <DEDUP_REMOVED lines=10> */
.L_x_72:
[----:B------:R-:W-:Y:S02]  /*0550*/  ISETP.NE.AND P6, PT, R24, RZ, PT ;  /* 0x000000ff1800720c */ /* 0x000fe40003fc5270 */
[----:B------:R-:W-:-:S05]  /*0560*/  IADD3 R16, P0, PT, R16, 0x10, RZ ;  /* 0x0000001010107810 */ /* 0x000fca0007f1e0ff */
[----:B------:R-:W-:-:S06]  /*0570*/  IMAD.X R17, RZ, RZ, R17, P0 ;  /* 0x000000ffff117224 */ /* 0x000fcc00000e0611 */
[----:B------:R-:W-:Y:S05]  /*0580*/  @P6 BRA `(.L_x_73) ;  /* 0xfffffffc00406947 */ /* 0x000fea000383ffff */
.L_x_68:
[----:B------:R-:W-:Y:S05]  /*0590*/  BSYNC.RECONVERGENT B6 ;  /* 0x0000000000067941 */ /* 0x000fea0003800200 */
.L_x_67:
[----:B------:R-:W-:-:S13]  /*05a0*/  ISETP.NE.AND P0, PT, R26, RZ, PT ;  /* 0x000000ff1a00720c */ /* 0x000fda0003f05270 */
[----:B------:R-:W-:Y:S05]  /*05b0*/  @!P0 BRA `(.L_x_66) ;  /* 0x0000000000588947 */ /* 0x000fea0003800000 */
[----:B------:R-:W-:Y:S01]  /*05c0*/  IMAD.WIDE.U32 R16, R25, 0x4, R18 ;  /* 0x0000000419107825 */ /* 0x000fe200078e0012 */
[----:B------:R-:W-:-:S07]  /*05d0*/  IADD3 R26, PT, PT, -R26, RZ, RZ ;  /* 0x000000ff1a1a7210 */ /* 0x000fce0007ffe1ff */
.L_x_75:
[----:B------:R-:W-:Y:S02]  /*05e0*/  IMAD.MOV.U32 R10, RZ, RZ, R16 ;  /* 0x000000ffff0a7224 */ /* 0x000fe400078e0010 */
[----:B------:R-:W-:Y:S01]  /*05f0*/  IMAD.MOV.U32 R11, RZ, RZ, R17 ;  /* 0x000000ffff0b7224 */ /* 0x000fe200078e0011 */
[----:B------:R-:W-:Y:S01]  /*0600*/  MOV R8, 0x20 ;  /* 0x0000002000087802 */ /* 0x000fe20000000f00 */
[----:B------:R-:W0:Y:S03]  /*0610*/  LDCU.64 UR4, c[0x4][0x8] ;  /* 0x01000100ff0477ac */ /* 0x000e260008000a00 */
[----:B------:R-:W2:Y:S01]  /*0620*/  LD.E R0, desc[UR36][R10.64] ;  /* 0x000000240a007980 */ /* 0x000ea2000c101900 */
[----:B------:R-:W-:Y:S01]  /*0630*/  VIADD R26, R26, 0x1 ;  /* 0x000000011a1a7836 */ /* 0x000fe20000000000 */
[----:B------:R-:W1:Y:S01]  /*0640*/  LDC.64 R8, c[0x4][R8] ;  /* 0x0100000008087b82 */ /* 0x000e620000000a00 */
[----:B------:R-:W-:-:S02]  /*0650*/  IMAD.MOV.U32 R6, RZ, RZ, R22 ;  /* 0x000000ffff067224 */ /* 0x000fc400078e0016 */
[----:B------:R-:W-:Y:S01]  /*0660*/  IMAD.MOV.U32 R7, RZ, RZ, R2 ;  /* 0x000000ffff077224 */ /* 0x000fe200078e0002 */
[----:B------:R-:W-:Y:S02]  /*0670*/  ISETP.NE.AND P0, PT, R26, RZ, PT ;  /* 0x000000ff1a00720c */ /* 0x000fe40003f05270 */
[----:B0-----:R-:W-:Y:S01]  /*0680*/  MOV R4, UR4 ;  /* 0x0000000400047c02 */ /* 0x001fe20008000f00 */
[----:B------:R-:W-:Y:S01]  /*0690*/  IMAD.U32 R5, RZ, RZ, UR5 ;  /* 0x00000005ff057e24 */ /* 0x000fe2000f8e00ff */
[----:B--2---:R0:W-:Y:S02]  /*06a0*/  STL [R1], R0 ;  /* 0x0000000001007387 */ /* 0x0041e40000100800 */
[----:B01----:R-:W-:-:S07]  /*06b0*/  P2R R0, PR, RZ, 0x1 ;  /* 0x00000001ff007803 */ /* 0x003fce0000000000 */
[----:B------:R-:W-:-:S07]  /*06c0*/  LEPC R20, `(.L_x_74) ;  /* 0x000000001014794e */ /* 0x000fce0000000000 */
[----:B------:R-:W-:Y:S05]  /*06d0*/  CALL.ABS.NOINC R8 ;  /* 0x0000000008007343 */ /* 0x000fea0003c00000 */
.L_x_74:
[----:B------:R-:W-:Y:S02]  /*06e0*/  ISETP.NE.AND P6, PT, R26, RZ, PT ;  /* 0x000000ff1a00720c */ /* 0x000fe40003fc5270 */
[----:B------:R-:W-:-:S04]  /*06f0*/  IADD3 R16, P0, PT, R16, 0x4, RZ ;  /* 0x0000000410107810 */ /* 0x000fc80007f1e0ff */
[----:B------:R-:W-:-:S07]  /*0700*/  IADD3.X R17, PT, PT, RZ, R17, RZ, P0, !PT ;  /* 0x00000011ff117210 */ /* 0x000fce00007fe4ff */
[----:B------:R-:W-:Y:S05]  /*0710*/  @P6 BRA `(.L_x_75) ;  /* 0xfffffffc00b06947 */ /* 0x000fea000383ffff */
.L_x_66:
[----:B------:R-:W-:Y:S05]  /*0720*/  BSYNC.RECONVERGENT B7 ;  /* 0x0000000000077941 */ /* 0x000fea0003800200 */
.L_x_65:
        /* <DEDUP_REMOVED lines=8> */
.L_x_76:
[----:B------:R-:W-:Y:S05]  /*07b0*/  EXIT ;  /* 0x000000000000794d */ /* 0x000fea0003800000 */
.L_x_77:
        /* <DEDUP_REMOVED lines=12> */
.L_x_83:


//--------------------- .nv.global.init           --------------------------
	.section	.nv.global.init,"aw",@progbits
.nv.global.init:
	.type		$str$2,@object
	.size		$str$2,($str$1 - $str$2)
$str$2:
        /*0000*/ 	.byte	0x5d, 0x0a, 0x00
	.type		$str$1,@object
	.size		$str$1,($str$3 - $str$1)
$str$1:
        /*0003*/ 	.byte	0x25, 0x64, 0x20, 0x00
	.type		$str$3,@object
	.size		$str$3,($str - $str$3)
$str$3:
        /*0007*/ 	.byte	0x68, 0x69, 0x20, 0x25, 0x64, 0x0a, 0x00
	.type		$str,@object
	.size		$str,(.L_0 - $str)
$str:
        /*000e*/ 	.byte	0x56, 0x65, 0x72, 0x74, 0x65, 0x78, 0x20, 0x25, 0x64, 0x20, 0x77, 0x69, 0x74, 0x68, 0x20, 0x64
        /*001e*/ 	.byte	0x65, 0x67, 0x72, 0x65, 0x65, 0x20, 0x25, 0x64, 0x3a, 0x20, 0x5b, 0x20, 0x00
.L_0:


//--------------------- .nv.shared.reserved.0     --------------------------
	.section	.nv.shared.reserved.0,"aw",@nobits
	.weak		__nv_reservedSMEM_offset_0_alias
	.size		__nv_reservedSMEM_offset_0_alias, 0, 64
	.other		__nv_reservedSMEM_offset_0_alias,@"STO_CUDA_RESERVED_SHARED STV_DEFAULT"
__nv_reservedSMEM_offset_0_alias:
	.zero		0
	.zero		64


//--------------------- .nv.constant0._Z21maximalIndependentSetPK5GraphPi --------------------------
	.section	.nv.constant0._Z21maximalIndependentSetPK5GraphPi,"a",@progbits
	.sectionflags	@""
	.align	4
.nv.constant0._Z21maximalIndependentSetPK5GraphPi:
	.zero		912


//--------------------- .nv.constant0._Z21maximalIndependentSetPK5GraphPiS2_ --------------------------
	.section	.nv.constant0._Z21maximalIndependentSetPK5GraphPiS2_,"a",@progbits
	.sectionflags	@""
	.align	4
.nv.constant0._Z21maximalIndependentSetPK5GraphPiS2_:
	.zero		920


//--------------------- .nv.constant0._Z27maximalIndependentSetKernelPK5GraphPiS2_ --------------------------
	.section	.nv.constant0._Z27maximalIndependentSetKernelPK5GraphPiS2_,"a",@progbits
	.sectionflags	@""
	.align	4
.nv.constant0._Z27maximalIndependentSetKernelPK5GraphPiS2_:
	.zero		920


//--------------------- .nv.constant0._Z13k_testLockingPji --------------------------
	.section	.nv.constant0._Z13k_testLockingPji,"a",@progbits
	.sectionflags	@""
	.align	4
.nv.constant0._Z13k_testLockingPji:
	.zero		908


//--------------------- .nv.constant0._Z15print_graph_devP5GraphPj --------------------------
	.section	.nv.constant0._Z15print_graph_devP5GraphPj,"a",@progbits
	.sectionflags	@""
	.align	4
.nv.constant0._Z15print_graph_devP5GraphPj:
	.zero		912


//--------------------- .nv.constant0._Z15print_graph_devP5Graph --------------------------
	.section	.nv.constant0._Z15print_graph_devP5Graph,"a",@progbits
	.sectionflags	@""
	.align	4
.nv.constant0._Z15print_graph_devP5Graph:
	.zero		904


//--------------------- SYMBOLS --------------------------

	.type		.nv.reservedSmem.offset0,@object
	.size		.nv.reservedSmem.offset0,0x4
	.type		vprintf,@function
